//
// Generated by NVIDIA NVVM Compiler
//
// Compiler Build ID: CL-36424714
// Cuda compilation tools, release 13.0, V13.0.88
// Based on NVVM 20.0.0
//

.version 9.0
.target sm_100
.address_size 64

	// .globl	_Z26compute_gate_logits_kernelPKfS0_S0_Pfiii

.visible .entry _Z26compute_gate_logits_kernelPKfS0_S0_Pfiii(
	.param .u64 .ptr .align 1 _Z26compute_gate_logits_kernelPKfS0_S0_Pfiii_param_0,
	.param .u64 .ptr .align 1 _Z26compute_gate_logits_kernelPKfS0_S0_Pfiii_param_1,
	.param .u64 .ptr .align 1 _Z26compute_gate_logits_kernelPKfS0_S0_Pfiii_param_2,
	.param .u64 .ptr .align 1 _Z26compute_gate_logits_kernelPKfS0_S0_Pfiii_param_3,
	.param .u32 _Z26compute_gate_logits_kernelPKfS0_S0_Pfiii_param_4,
	.param .u32 _Z26compute_gate_logits_kernelPKfS0_S0_Pfiii_param_5,
	.param .u32 _Z26compute_gate_logits_kernelPKfS0_S0_Pfiii_param_6
)
{
	.reg .pred 	%p<21>;
	.reg .b32 	%r<108>;
	.reg .b32 	%f<127>;
	.reg .b64 	%rd<71>;

	ld.param.u64 	%rd8, [_Z26compute_gate_logits_kernelPKfS0_S0_Pfiii_param_0];
	ld.param.u64 	%rd9, [_Z26compute_gate_logits_kernelPKfS0_S0_Pfiii_param_1];
	ld.param.u64 	%rd10, [_Z26compute_gate_logits_kernelPKfS0_S0_Pfiii_param_2];
	ld.param.u64 	%rd11, [_Z26compute_gate_logits_kernelPKfS0_S0_Pfiii_param_3];
	ld.param.u32 	%r61, [_Z26compute_gate_logits_kernelPKfS0_S0_Pfiii_param_4];
	ld.param.u32 	%r59, [_Z26compute_gate_logits_kernelPKfS0_S0_Pfiii_param_5];
	ld.param.u32 	%r60, [_Z26compute_gate_logits_kernelPKfS0_S0_Pfiii_param_6];
	cvta.to.global.u64 	%rd1, %rd9;
	cvta.to.global.u64 	%rd2, %rd8;
	cvta.to.global.u64 	%rd3, %rd11;
	cvta.to.global.u64 	%rd4, %rd10;
	mov.u32 	%r62, %ctaid.x;
	mov.u32 	%r63, %ntid.x;
	mov.u32 	%r64, %tid.x;
	mad.lo.s32 	%r1, %r62, %r63, %r64;
	setp.ge.s32 	%p1, %r1, %r61;
	setp.lt.s32 	%p2, %r60, 1;
	or.pred  	%p3, %p1, %p2;
	@%p3 bra 	$L__BB0_27;
	setp.lt.s32 	%p4, %r59, 1;
	mul.lo.s32 	%r2, %r59, %r1;
	mul.lo.s32 	%r3, %r60, %r1;
	@%p4 bra 	$L__BB0_15;
	and.b32  	%r4, %r59, 7;
	and.b32  	%r5, %r59, 2147483640;
	and.b32  	%r6, %r59, 1;
	neg.s32 	%r7, %r5;
	shl.b32 	%r8, %r60, 3;
	mul.lo.s32 	%r9, %r60, 3;
	mul.lo.s32 	%r10, %r60, 6;
	mul.lo.s32 	%r11, %r60, 7;
	mov.b32 	%r89, 0;
	mul.wide.u32 	%rd45, %r8, 4;
$L__BB0_3:
	setp.lt.u32 	%p13, %r59, 8;
	mov.f32 	%f126, 0f00000000;
	mov.b32 	%r100, 0;
	@%p13 bra 	$L__BB0_6;
	add.s32 	%r97, %r60, %r89;
	shl.b32 	%r74, %r60, 1;
	add.s32 	%r96, %r74, %r89;
	add.s32 	%r95, %r9, %r89;
	shl.b32 	%r75, %r60, 2;
	add.s32 	%r94, %r75, %r89;
	mad.lo.s32 	%r93, %r60, 5, %r89;
	add.s32 	%r92, %r10, %r89;
	add.s32 	%r91, %r11, %r89;
	mul.wide.u32 	%rd28, %r89, 4;
	add.s64 	%rd70, %rd1, %rd28;
	mov.f32 	%f126, 0f00000000;
	mov.u32 	%r90, %r2;
	mov.u32 	%r98, %r7;
$L__BB0_5:
	.pragma "nounroll";
	mul.wide.s32 	%rd29, %r90, 4;
	add.s64 	%rd30, %rd2, %rd29;
	ld.global.nc.f32 	%f74, [%rd30];
	ld.global.nc.f32 	%f75, [%rd70];
	fma.rn.f32 	%f76, %f74, %f75, %f126;
	ld.global.nc.f32 	%f77, [%rd30+4];
	mul.wide.u32 	%rd31, %r97, 4;
	add.s64 	%rd32, %rd1, %rd31;
	ld.global.nc.f32 	%f78, [%rd32];
	fma.rn.f32 	%f79, %f77, %f78, %f76;
	ld.global.nc.f32 	%f80, [%rd30+8];
	mul.wide.u32 	%rd33, %r96, 4;
	add.s64 	%rd34, %rd1, %rd33;
	ld.global.nc.f32 	%f81, [%rd34];
	fma.rn.f32 	%f82, %f80, %f81, %f79;
	ld.global.nc.f32 	%f83, [%rd30+12];
	mul.wide.u32 	%rd35, %r95, 4;
	add.s64 	%rd36, %rd1, %rd35;
	ld.global.nc.f32 	%f84, [%rd36];
	fma.rn.f32 	%f85, %f83, %f84, %f82;
	ld.global.nc.f32 	%f86, [%rd30+16];
	mul.wide.u32 	%rd37, %r94, 4;
	add.s64 	%rd38, %rd1, %rd37;
	ld.global.nc.f32 	%f87, [%rd38];
	fma.rn.f32 	%f88, %f86, %f87, %f85;
	ld.global.nc.f32 	%f89, [%rd30+20];
	mul.wide.u32 	%rd39, %r93, 4;
	add.s64 	%rd40, %rd1, %rd39;
	ld.global.nc.f32 	%f90, [%rd40];
	fma.rn.f32 	%f91, %f89, %f90, %f88;
	ld.global.nc.f32 	%f92, [%rd30+24];
	mul.wide.u32 	%rd41, %r92, 4;
	add.s64 	%rd42, %rd1, %rd41;
	ld.global.nc.f32 	%f93, [%rd42];
	fma.rn.f32 	%f94, %f92, %f93, %f91;
	ld.global.nc.f32 	%f95, [%rd30+28];
	mul.wide.u32 	%rd43, %r91, 4;
	add.s64 	%rd44, %rd1, %rd43;
	ld.global.nc.f32 	%f96, [%rd44];
	fma.rn.f32 	%f126, %f95, %f96, %f94;
	add.s32 	%r98, %r98, 8;
	add.s32 	%r97, %r97, %r8;
	add.s32 	%r96, %r96, %r8;
	add.s32 	%r95, %r95, %r8;
	add.s32 	%r94, %r94, %r8;
	add.s32 	%r93, %r93, %r8;
	add.s32 	%r92, %r92, %r8;
	add.s32 	%r91, %r91, %r8;
	add.s64 	%rd70, %rd70, %rd45;
	add.s32 	%r90, %r90, 8;
	setp.ne.s32 	%p14, %r98, 0;
	mov.u32 	%r100, %r5;
	@%p14 bra 	$L__BB0_5;
$L__BB0_6:
	setp.eq.s32 	%p15, %r4, 0;
	@%p15 bra 	$L__BB0_14;
	add.s32 	%r76, %r4, -1;
	setp.lt.u32 	%p16, %r76, 3;
	@%p16 bra 	$L__BB0_9;
	add.s32 	%r77, %r100, %r2;
	mul.wide.s32 	%rd46, %r77, 4;
	add.s64 	%rd47, %rd2, %rd46;
	ld.global.nc.f32 	%f98, [%rd47];
	mad.lo.s32 	%r78, %r100, %r60, %r89;
	mul.wide.u32 	%rd48, %r78, 4;
	add.s64 	%rd49, %rd1, %rd48;
	ld.global.nc.f32 	%f99, [%rd49];
	fma.rn.f32 	%f100, %f98, %f99, %f126;
	ld.global.nc.f32 	%f101, [%rd47+4];
	add.s32 	%r79, %r78, %r60;
	mul.wide.u32 	%rd50, %r79, 4;
	add.s64 	%rd51, %rd1, %rd50;
	ld.global.nc.f32 	%f102, [%rd51];
	fma.rn.f32 	%f103, %f101, %f102, %f100;
	ld.global.nc.f32 	%f104, [%rd47+8];
	add.s32 	%r80, %r79, %r60;
	mul.wide.u32 	%rd52, %r80, 4;
	add.s64 	%rd53, %rd1, %rd52;
	ld.global.nc.f32 	%f105, [%rd53];
	fma.rn.f32 	%f106, %f104, %f105, %f103;
	ld.global.nc.f32 	%f107, [%rd47+12];
	add.s32 	%r81, %r80, %r60;
	mul.wide.u32 	%rd54, %r81, 4;
	add.s64 	%rd55, %rd1, %rd54;
	ld.global.nc.f32 	%f108, [%rd55];
	fma.rn.f32 	%f126, %f107, %f108, %f106;
	add.s32 	%r100, %r100, 4;
$L__BB0_9:
	and.b32  	%r82, %r59, 3;
	setp.eq.s32 	%p17, %r82, 0;
	@%p17 bra 	$L__BB0_14;
	setp.eq.s32 	%p18, %r82, 1;
	@%p18 bra 	$L__BB0_12;
	add.s32 	%r83, %r100, %r2;
	mul.wide.s32 	%rd56, %r83, 4;
	add.s64 	%rd57, %rd2, %rd56;
	ld.global.nc.f32 	%f110, [%rd57];
	mad.lo.s32 	%r84, %r100, %r60, %r89;
	mul.wide.u32 	%rd58, %r84, 4;
	add.s64 	%rd59, %rd1, %rd58;
	ld.global.nc.f32 	%f111, [%rd59];
	fma.rn.f32 	%f112, %f110, %f111, %f126;
	ld.global.nc.f32 	%f113, [%rd57+4];
	add.s32 	%r85, %r84, %r60;
	mul.wide.u32 	%rd60, %r85, 4;
	add.s64 	%rd61, %rd1, %rd60;
	ld.global.nc.f32 	%f114, [%rd61];
	fma.rn.f32 	%f126, %f113, %f114, %f112;
	add.s32 	%r100, %r100, 2;
$L__BB0_12:
	setp.eq.s32 	%p19, %r6, 0;
	@%p19 bra 	$L__BB0_14;
	add.s32 	%r86, %r100, %r2;
	mul.wide.s32 	%rd62, %r86, 4;
	add.s64 	%rd63, %rd2, %rd62;
	ld.global.nc.f32 	%f115, [%rd63];
	mad.lo.s32 	%r87, %r100, %r60, %r89;
	mul.wide.u32 	%rd64, %r87, 4;
	add.s64 	%rd65, %rd1, %rd64;
	ld.global.nc.f32 	%f116, [%rd65];
	fma.rn.f32 	%f126, %f115, %f116, %f126;
$L__BB0_14:
	mul.wide.u32 	%rd66, %r89, 4;
	add.s64 	%rd67, %rd4, %rd66;
	ld.global.nc.f32 	%f117, [%rd67];
	add.f32 	%f118, %f126, %f117;
	add.s32 	%r88, %r89, %r3;
	mul.wide.s32 	%rd68, %r88, 4;
	add.s64 	%rd69, %rd3, %rd68;
	st.global.f32 	[%rd69], %f118;
	add.s32 	%r89, %r89, 1;
	setp.eq.s32 	%p20, %r89, %r60;
	@%p20 bra 	$L__BB0_27;
	bra.uni 	$L__BB0_3;
$L__BB0_15:
	and.b32  	%r44, %r60, 15;
	setp.lt.u32 	%p5, %r60, 16;
	mov.b32 	%r104, 0;
	@%p5 bra 	$L__BB0_18;
	and.b32  	%r104, %r60, 2147483632;
	mov.b32 	%r102, 0;
$L__BB0_17:
	.pragma "nounroll";
	mul.wide.u32 	%rd12, %r102, 4;
	add.s64 	%rd13, %rd4, %rd12;
	ld.global.nc.f32 	%f13, [%rd13];
	add.f32 	%f14, %f13, 0f00000000;
	add.s32 	%r67, %r102, %r3;
	mul.wide.s32 	%rd14, %r67, 4;
	add.s64 	%rd15, %rd3, %rd14;
	st.global.f32 	[%rd15], %f14;
	ld.global.nc.f32 	%f15, [%rd13+4];
	add.f32 	%f16, %f15, 0f00000000;
	st.global.f32 	[%rd15+4], %f16;
	ld.global.nc.f32 	%f17, [%rd13+8];
	add.f32 	%f18, %f17, 0f00000000;
	st.global.f32 	[%rd15+8], %f18;
	ld.global.nc.f32 	%f19, [%rd13+12];
	add.f32 	%f20, %f19, 0f00000000;
	st.global.f32 	[%rd15+12], %f20;
	ld.global.nc.f32 	%f21, [%rd13+16];
	add.f32 	%f22, %f21, 0f00000000;
	st.global.f32 	[%rd15+16], %f22;
	ld.global.nc.f32 	%f23, [%rd13+20];
	add.f32 	%f24, %f23, 0f00000000;
	st.global.f32 	[%rd15+20], %f24;
	ld.global.nc.f32 	%f25, [%rd13+24];
	add.f32 	%f26, %f25, 0f00000000;
	st.global.f32 	[%rd15+24], %f26;
	ld.global.nc.f32 	%f27, [%rd13+28];
	add.f32 	%f28, %f27, 0f00000000;
	st.global.f32 	[%rd15+28], %f28;
	ld.global.nc.f32 	%f29, [%rd13+32];
	add.f32 	%f30, %f29, 0f00000000;
	st.global.f32 	[%rd15+32], %f30;
	ld.global.nc.f32 	%f31, [%rd13+36];
	add.f32 	%f32, %f31, 0f00000000;
	st.global.f32 	[%rd15+36], %f32;
	ld.global.nc.f32 	%f33, [%rd13+40];
	add.f32 	%f34, %f33, 0f00000000;
	st.global.f32 	[%rd15+40], %f34;
	ld.global.nc.f32 	%f35, [%rd13+44];
	add.f32 	%f36, %f35, 0f00000000;
	st.global.f32 	[%rd15+44], %f36;
	ld.global.nc.f32 	%f37, [%rd13+48];
	add.f32 	%f38, %f37, 0f00000000;
	st.global.f32 	[%rd15+48], %f38;
	ld.global.nc.f32 	%f39, [%rd13+52];
	add.f32 	%f40, %f39, 0f00000000;
	st.global.f32 	[%rd15+52], %f40;
	ld.global.nc.f32 	%f41, [%rd13+56];
	add.f32 	%f42, %f41, 0f00000000;
	st.global.f32 	[%rd15+56], %f42;
	ld.global.nc.f32 	%f43, [%rd13+60];
	add.f32 	%f44, %f43, 0f00000000;
	st.global.f32 	[%rd15+60], %f44;
	add.s32 	%r102, %r102, 16;
	setp.ne.s32 	%p6, %r102, %r104;
	@%p6 bra 	$L__BB0_17;
$L__BB0_18:
	setp.eq.s32 	%p7, %r44, 0;
	@%p7 bra 	$L__BB0_27;
	and.b32  	%r49, %r60, 7;
	setp.lt.u32 	%p8, %r44, 8;
	@%p8 bra 	$L__BB0_21;
	mul.wide.u32 	%rd16, %r104, 4;
	add.s64 	%rd17, %rd4, %rd16;
	ld.global.nc.f32 	%f45, [%rd17];
	add.f32 	%f46, %f45, 0f00000000;
	add.s32 	%r68, %r104, %r3;
	mul.wide.s32 	%rd18, %r68, 4;
	add.s64 	%rd19, %rd3, %rd18;
	st.global.f32 	[%rd19], %f46;
	ld.global.nc.f32 	%f47, [%rd17+4];
	add.f32 	%f48, %f47, 0f00000000;
	st.global.f32 	[%rd19+4], %f48;
	ld.global.nc.f32 	%f49, [%rd17+8];
	add.f32 	%f50, %f49, 0f00000000;
	st.global.f32 	[%rd19+8], %f50;
	ld.global.nc.f32 	%f51, [%rd17+12];
	add.f32 	%f52, %f51, 0f00000000;
	st.global.f32 	[%rd19+12], %f52;
	ld.global.nc.f32 	%f53, [%rd17+16];
	add.f32 	%f54, %f53, 0f00000000;
	st.global.f32 	[%rd19+16], %f54;
	ld.global.nc.f32 	%f55, [%rd17+20];
	add.f32 	%f56, %f55, 0f00000000;
	st.global.f32 	[%rd19+20], %f56;
	ld.global.nc.f32 	%f57, [%rd17+24];
	add.f32 	%f58, %f57, 0f00000000;
	st.global.f32 	[%rd19+24], %f58;
	ld.global.nc.f32 	%f59, [%rd17+28];
	add.f32 	%f60, %f59, 0f00000000;
	st.global.f32 	[%rd19+28], %f60;
	add.s32 	%r104, %r104, 8;
$L__BB0_21:
	setp.eq.s32 	%p9, %r49, 0;
	@%p9 bra 	$L__BB0_27;
	and.b32  	%r52, %r60, 3;
	setp.lt.u32 	%p10, %r49, 4;
	@%p10 bra 	$L__BB0_24;
	mul.wide.u32 	%rd20, %r104, 4;
	add.s64 	%rd21, %rd4, %rd20;
	ld.global.nc.f32 	%f61, [%rd21];
	add.f32 	%f62, %f61, 0f00000000;
	add.s32 	%r69, %r104, %r3;
	mul.wide.s32 	%rd22, %r69, 4;
	add.s64 	%rd23, %rd3, %rd22;
	st.global.f32 	[%rd23], %f62;
	ld.global.nc.f32 	%f63, [%rd21+4];
	add.f32 	%f64, %f63, 0f00000000;
	st.global.f32 	[%rd23+4], %f64;
	ld.global.nc.f32 	%f65, [%rd21+8];
	add.f32 	%f66, %f65, 0f00000000;
	st.global.f32 	[%rd23+8], %f66;
	ld.global.nc.f32 	%f67, [%rd21+12];
	add.f32 	%f68, %f67, 0f00000000;
	st.global.f32 	[%rd23+12], %f68;
	add.s32 	%r104, %r104, 4;
$L__BB0_24:
	setp.eq.s32 	%p11, %r52, 0;
	@%p11 bra 	$L__BB0_27;
	mov.b32 	%r107, 0;
$L__BB0_26:
	.pragma "nounroll";
	mul.wide.u32 	%rd24, %r104, 4;
	add.s64 	%rd25, %rd4, %rd24;
	ld.global.nc.f32 	%f69, [%rd25];
	add.f32 	%f70, %f69, 0f00000000;
	add.s32 	%r71, %r104, %r3;
	mul.wide.s32 	%rd26, %r71, 4;
	add.s64 	%rd27, %rd3, %rd26;
	st.global.f32 	[%rd27], %f70;
	add.s32 	%r104, %r104, 1;
	add.s32 	%r107, %r107, 1;
	setp.ne.s32 	%p12, %r107, %r52;
	@%p12 bra 	$L__BB0_26;
$L__BB0_27:
	ret;

}
	// .globl	_Z19softmax_top1_kernelPKfPiPfii
.visible .entry _Z19softmax_top1_kernelPKfPiPfii(
	.param .u64 .ptr .align 1 _Z19softmax_top1_kernelPKfPiPfii_param_0,
	.param .u64 .ptr .align 1 _Z19softmax_top1_kernelPKfPiPfii_param_1,
	.param .u64 .ptr .align 1 _Z19softmax_top1_kernelPKfPiPfii_param_2,
	.param .u32 _Z19softmax_top1_kernelPKfPiPfii_param_3,
	.param .u32 _Z19softmax_top1_kernelPKfPiPfii_param_4
)
{
	.reg .pred 	%p<73>;
	.reg .b32 	%r<192>;
	.reg .b32 	%f<533>;
	.reg .b64 	%rd<37>;

	ld.param.u64 	%rd7, [_Z19softmax_top1_kernelPKfPiPfii_param_0];
	ld.param.u64 	%rd5, [_Z19softmax_top1_kernelPKfPiPfii_param_1];
	ld.param.u64 	%rd6, [_Z19softmax_top1_kernelPKfPiPfii_param_2];
	ld.param.u32 	%r63, [_Z19softmax_top1_kernelPKfPiPfii_param_3];
	ld.param.u32 	%r62, [_Z19softmax_top1_kernelPKfPiPfii_param_4];
	cvta.to.global.u64 	%rd1, %rd7;
	mov.u32 	%r64, %ctaid.x;
	mov.u32 	%r65, %ntid.x;
	mov.u32 	%r66, %tid.x;
	mad.lo.s32 	%r1, %r64, %r65, %r66;
	setp.ge.s32 	%p1, %r1, %r63;
	@%p1 bra 	$L__BB1_39;
	setp.lt.s32 	%p2, %r62, 1;
	mov.f32 	%f515, 0fF149F2CA;
	@%p2 bra 	$L__BB1_14;
	mul.lo.s32 	%r2, %r62, %r1;
	and.b32  	%r3, %r62, 15;
	setp.lt.u32 	%p3, %r62, 16;
	mov.f32 	%f515, 0fF149F2CA;
	mov.b32 	%r167, 0;
	@%p3 bra 	$L__BB1_5;
	and.b32  	%r167, %r62, 2147483632;
	neg.s32 	%r173, %r167;
	add.s64 	%rd2, %rd1, 32;
	mov.f32 	%f515, 0fF149F2CA;
	mov.u32 	%r172, %r2;
$L__BB1_4:
	.pragma "nounroll";
	mul.wide.s32 	%rd8, %r172, 4;
	add.s64 	%rd9, %rd2, %rd8;
	ld.global.nc.f32 	%f42, [%rd9+-32];
	setp.gt.f32 	%p4, %f42, %f515;
	selp.f32 	%f43, %f42, %f515, %p4;
	ld.global.nc.f32 	%f44, [%rd9+-28];
	setp.gt.f32 	%p5, %f44, %f43;
	selp.f32 	%f45, %f44, %f43, %p5;
	ld.global.nc.f32 	%f46, [%rd9+-24];
	setp.gt.f32 	%p6, %f46, %f45;
	selp.f32 	%f47, %f46, %f45, %p6;
	ld.global.nc.f32 	%f48, [%rd9+-20];
	setp.gt.f32 	%p7, %f48, %f47;
	selp.f32 	%f49, %f48, %f47, %p7;
	ld.global.nc.f32 	%f50, [%rd9+-16];
	setp.gt.f32 	%p8, %f50, %f49;
	selp.f32 	%f51, %f50, %f49, %p8;
	ld.global.nc.f32 	%f52, [%rd9+-12];
	setp.gt.f32 	%p9, %f52, %f51;
	selp.f32 	%f53, %f52, %f51, %p9;
	ld.global.nc.f32 	%f54, [%rd9+-8];
	setp.gt.f32 	%p10, %f54, %f53;
	selp.f32 	%f55, %f54, %f53, %p10;
	ld.global.nc.f32 	%f56, [%rd9+-4];
	setp.gt.f32 	%p11, %f56, %f55;
	selp.f32 	%f57, %f56, %f55, %p11;
	ld.global.nc.f32 	%f58, [%rd9];
	setp.gt.f32 	%p12, %f58, %f57;
	selp.f32 	%f59, %f58, %f57, %p12;
	ld.global.nc.f32 	%f60, [%rd9+4];
	setp.gt.f32 	%p13, %f60, %f59;
	selp.f32 	%f61, %f60, %f59, %p13;
	ld.global.nc.f32 	%f62, [%rd9+8];
	setp.gt.f32 	%p14, %f62, %f61;
	selp.f32 	%f63, %f62, %f61, %p14;
	ld.global.nc.f32 	%f64, [%rd9+12];
	setp.gt.f32 	%p15, %f64, %f63;
	selp.f32 	%f65, %f64, %f63, %p15;
	ld.global.nc.f32 	%f66, [%rd9+16];
	setp.gt.f32 	%p16, %f66, %f65;
	selp.f32 	%f67, %f66, %f65, %p16;
	ld.global.nc.f32 	%f68, [%rd9+20];
	setp.gt.f32 	%p17, %f68, %f67;
	selp.f32 	%f69, %f68, %f67, %p17;
	ld.global.nc.f32 	%f70, [%rd9+24];
	setp.gt.f32 	%p18, %f70, %f69;
	selp.f32 	%f71, %f70, %f69, %p18;
	ld.global.nc.f32 	%f72, [%rd9+28];
	setp.gt.f32 	%p19, %f72, %f71;
	selp.f32 	%f515, %f72, %f71, %p19;
	add.s32 	%r173, %r173, 16;
	add.s32 	%r172, %r172, 16;
	setp.eq.s32 	%p20, %r173, 0;
	@%p20 bra 	$L__BB1_5;
	bra.uni 	$L__BB1_4;
$L__BB1_5:
	setp.eq.s32 	%p21, %r3, 0;
	@%p21 bra 	$L__BB1_14;
	and.b32  	%r7, %r62, 7;
	setp.lt.u32 	%p22, %r3, 8;
	@%p22 bra 	$L__BB1_8;
	add.s32 	%r68, %r167, %r2;
	mul.wide.s32 	%rd10, %r68, 4;
	add.s64 	%rd11, %rd1, %rd10;
	ld.global.nc.f32 	%f74, [%rd11];
	setp.gt.f32 	%p23, %f74, %f515;
	selp.f32 	%f75, %f74, %f515, %p23;
	ld.global.nc.f32 	%f76, [%rd11+4];
	setp.gt.f32 	%p24, %f76, %f75;
	selp.f32 	%f77, %f76, %f75, %p24;
	ld.global.nc.f32 	%f78, [%rd11+8];
	setp.gt.f32 	%p25, %f78, %f77;
	selp.f32 	%f79, %f78, %f77, %p25;
	ld.global.nc.f32 	%f80, [%rd11+12];
	setp.gt.f32 	%p26, %f80, %f79;
	selp.f32 	%f81, %f80, %f79, %p26;
	ld.global.nc.f32 	%f82, [%rd11+16];
	setp.gt.f32 	%p27, %f82, %f81;
	selp.f32 	%f83, %f82, %f81, %p27;
	ld.global.nc.f32 	%f84, [%rd11+20];
	setp.gt.f32 	%p28, %f84, %f83;
	selp.f32 	%f85, %f84, %f83, %p28;
	ld.global.nc.f32 	%f86, [%rd11+24];
	setp.gt.f32 	%p29, %f86, %f85;
	selp.f32 	%f87, %f86, %f85, %p29;
	ld.global.nc.f32 	%f88, [%rd11+28];
	setp.gt.f32 	%p30, %f88, %f87;
	selp.f32 	%f515, %f88, %f87, %p30;
	add.s32 	%r167, %r167, 8;
$L__BB1_8:
	setp.eq.s32 	%p31, %r7, 0;
	@%p31 bra 	$L__BB1_14;
	and.b32  	%r10, %r62, 3;
	setp.lt.u32 	%p32, %r7, 4;
	@%p32 bra 	$L__BB1_11;
	add.s32 	%r69, %r167, %r2;
	mul.wide.s32 	%rd12, %r69, 4;
	add.s64 	%rd13, %rd1, %rd12;
	ld.global.nc.f32 	%f90, [%rd13];
	setp.gt.f32 	%p33, %f90, %f515;
	selp.f32 	%f91, %f90, %f515, %p33;
	ld.global.nc.f32 	%f92, [%rd13+4];
	setp.gt.f32 	%p34, %f92, %f91;
	selp.f32 	%f93, %f92, %f91, %p34;
	ld.global.nc.f32 	%f94, [%rd13+8];
	setp.gt.f32 	%p35, %f94, %f93;
	selp.f32 	%f95, %f94, %f93, %p35;
	ld.global.nc.f32 	%f96, [%rd13+12];
	setp.gt.f32 	%p36, %f96, %f95;
	selp.f32 	%f515, %f96, %f95, %p36;
	add.s32 	%r167, %r167, 4;
$L__BB1_11:
	setp.eq.s32 	%p37, %r10, 0;
	@%p37 bra 	$L__BB1_14;
	add.s32 	%r171, %r167, %r2;
	neg.s32 	%r170, %r10;
$L__BB1_13:
	.pragma "nounroll";
	mul.wide.s32 	%rd14, %r171, 4;
	add.s64 	%rd15, %rd1, %rd14;
	ld.global.nc.f32 	%f97, [%rd15];
	setp.gt.f32 	%p38, %f97, %f515;
	selp.f32 	%f515, %f97, %f515, %p38;
	add.s32 	%r171, %r171, 1;
	add.s32 	%r170, %r170, 1;
	setp.ne.s32 	%p39, %r170, 0;
	@%p39 bra 	$L__BB1_13;
$L__BB1_14:
	setp.lt.s32 	%p40, %r62, 1;
	mov.f32 	%f523, 0f00000000;
	@%p40 bra 	$L__BB1_26;
	mul.lo.s32 	%r19, %r62, %r1;
	and.b32  	%r20, %r62, 7;
	setp.lt.u32 	%p41, %r62, 8;
	mov.f32 	%f523, 0f00000000;
	mov.b32 	%r174, 0;
	@%p41 bra 	$L__BB1_18;
	and.b32  	%r174, %r62, 2147483640;
	neg.s32 	%r178, %r174;
	add.s64 	%rd3, %rd1, 16;
	mov.f32 	%f523, 0f00000000;
	mov.u32 	%r177, %r19;
$L__BB1_17:
	.pragma "nounroll";
	mul.wide.s32 	%rd16, %r177, 4;
	add.s64 	%rd17, %rd3, %rd16;
	ld.global.nc.f32 	%f102, [%rd17+-16];
	sub.f32 	%f103, %f102, %f515;
	fma.rn.f32 	%f104, %f103, 0f3BBB989D, 0f3F000000;
	cvt.sat.f32.f32 	%f105, %f104;
	mov.f32 	%f106, 0f4B400001;
	mov.f32 	%f107, 0f437C0000;
	fma.rm.f32 	%f108, %f105, %f107, %f106;
	add.f32 	%f109, %f108, 0fCB40007F;
	neg.f32 	%f110, %f109;
	fma.rn.f32 	%f111, %f103, 0f3FB8AA3B, %f110;
	fma.rn.f32 	%f112, %f103, 0f32A57060, %f111;
	mov.b32 	%r71, %f108;
	shl.b32 	%r72, %r71, 23;
	mov.b32 	%f113, %r72;
	ex2.approx.ftz.f32 	%f114, %f112;
	fma.rn.f32 	%f115, %f114, %f113, %f523;
	ld.global.nc.f32 	%f116, [%rd17+-12];
	sub.f32 	%f117, %f116, %f515;
	fma.rn.f32 	%f118, %f117, 0f3BBB989D, 0f3F000000;
	cvt.sat.f32.f32 	%f119, %f118;
	fma.rm.f32 	%f120, %f119, %f107, %f106;
	add.f32 	%f121, %f120, 0fCB40007F;
	neg.f32 	%f122, %f121;
	fma.rn.f32 	%f123, %f117, 0f3FB8AA3B, %f122;
	fma.rn.f32 	%f124, %f117, 0f32A57060, %f123;
	mov.b32 	%r73, %f120;
	shl.b32 	%r74, %r73, 23;
	mov.b32 	%f125, %r74;
	ex2.approx.ftz.f32 	%f126, %f124;
	fma.rn.f32 	%f127, %f126, %f125, %f115;
	ld.global.nc.f32 	%f128, [%rd17+-8];
	sub.f32 	%f129, %f128, %f515;
	fma.rn.f32 	%f130, %f129, 0f3BBB989D, 0f3F000000;
	cvt.sat.f32.f32 	%f131, %f130;
	fma.rm.f32 	%f132, %f131, %f107, %f106;
	add.f32 	%f133, %f132, 0fCB40007F;
	neg.f32 	%f134, %f133;
	fma.rn.f32 	%f135, %f129, 0f3FB8AA3B, %f134;
	fma.rn.f32 	%f136, %f129, 0f32A57060, %f135;
	mov.b32 	%r75, %f132;
	shl.b32 	%r76, %r75, 23;
	mov.b32 	%f137, %r76;
	ex2.approx.ftz.f32 	%f138, %f136;
	fma.rn.f32 	%f139, %f138, %f137, %f127;
	ld.global.nc.f32 	%f140, [%rd17+-4];
	sub.f32 	%f141, %f140, %f515;
	fma.rn.f32 	%f142, %f141, 0f3BBB989D, 0f3F000000;
	cvt.sat.f32.f32 	%f143, %f142;
	fma.rm.f32 	%f144, %f143, %f107, %f106;
	add.f32 	%f145, %f144, 0fCB40007F;
	neg.f32 	%f146, %f145;
	fma.rn.f32 	%f147, %f141, 0f3FB8AA3B, %f146;
	fma.rn.f32 	%f148, %f141, 0f32A57060, %f147;
	mov.b32 	%r77, %f144;
	shl.b32 	%r78, %r77, 23;
	mov.b32 	%f149, %r78;
	ex2.approx.ftz.f32 	%f150, %f148;
	fma.rn.f32 	%f151, %f150, %f149, %f139;
	ld.global.nc.f32 	%f152, [%rd17];
	sub.f32 	%f153, %f152, %f515;
	fma.rn.f32 	%f154, %f153, 0f3BBB989D, 0f3F000000;
	cvt.sat.f32.f32 	%f155, %f154;
	fma.rm.f32 	%f156, %f155, %f107, %f106;
	add.f32 	%f157, %f156, 0fCB40007F;
	neg.f32 	%f158, %f157;
	fma.rn.f32 	%f159, %f153, 0f3FB8AA3B, %f158;
	fma.rn.f32 	%f160, %f153, 0f32A57060, %f159;
	mov.b32 	%r79, %f156;
	shl.b32 	%r80, %r79, 23;
	mov.b32 	%f161, %r80;
	ex2.approx.ftz.f32 	%f162, %f160;
	fma.rn.f32 	%f163, %f162, %f161, %f151;
	ld.global.nc.f32 	%f164, [%rd17+4];
	sub.f32 	%f165, %f164, %f515;
	fma.rn.f32 	%f166, %f165, 0f3BBB989D, 0f3F000000;
	cvt.sat.f32.f32 	%f167, %f166;
	fma.rm.f32 	%f168, %f167, %f107, %f106;
	add.f32 	%f169, %f168, 0fCB40007F;
	neg.f32 	%f170, %f169;
	fma.rn.f32 	%f171, %f165, 0f3FB8AA3B, %f170;
	fma.rn.f32 	%f172, %f165, 0f32A57060, %f171;
	mov.b32 	%r81, %f168;
	shl.b32 	%r82, %r81, 23;
	mov.b32 	%f173, %r82;
	ex2.approx.ftz.f32 	%f174, %f172;
	fma.rn.f32 	%f175, %f174, %f173, %f163;
	ld.global.nc.f32 	%f176, [%rd17+8];
	sub.f32 	%f177, %f176, %f515;
	fma.rn.f32 	%f178, %f177, 0f3BBB989D, 0f3F000000;
	cvt.sat.f32.f32 	%f179, %f178;
	fma.rm.f32 	%f180, %f179, %f107, %f106;
	add.f32 	%f181, %f180, 0fCB40007F;
	neg.f32 	%f182, %f181;
	fma.rn.f32 	%f183, %f177, 0f3FB8AA3B, %f182;
	fma.rn.f32 	%f184, %f177, 0f32A57060, %f183;
	mov.b32 	%r83, %f180;
	shl.b32 	%r84, %r83, 23;
	mov.b32 	%f185, %r84;
	ex2.approx.ftz.f32 	%f186, %f184;
	fma.rn.f32 	%f187, %f186, %f185, %f175;
	ld.global.nc.f32 	%f188, [%rd17+12];
	sub.f32 	%f189, %f188, %f515;
	fma.rn.f32 	%f190, %f189, 0f3BBB989D, 0f3F000000;
	cvt.sat.f32.f32 	%f191, %f190;
	fma.rm.f32 	%f192, %f191, %f107, %f106;
	add.f32 	%f193, %f192, 0fCB40007F;
	neg.f32 	%f194, %f193;
	fma.rn.f32 	%f195, %f189, 0f3FB8AA3B, %f194;
	fma.rn.f32 	%f196, %f189, 0f32A57060, %f195;
	mov.b32 	%r85, %f192;
	shl.b32 	%r86, %r85, 23;
	mov.b32 	%f197, %r86;
	ex2.approx.ftz.f32 	%f198, %f196;
	fma.rn.f32 	%f523, %f198, %f197, %f187;
	add.s32 	%r178, %r178, 8;
	add.s32 	%r177, %r177, 8;
	setp.eq.s32 	%p42, %r178, 0;
	@%p42 bra 	$L__BB1_18;
	bra.uni 	$L__BB1_17;
$L__BB1_18:
	setp.eq.s32 	%p43, %r20, 0;
	@%p43 bra 	$L__BB1_26;
	and.b32  	%r28, %r62, 3;
	setp.lt.u32 	%p44, %r20, 4;
	@%p44 bra 	$L__BB1_21;
	add.s32 	%r87, %r174, %r19;
	mul.wide.s32 	%rd18, %r87, 4;
	add.s64 	%rd19, %rd1, %rd18;
	ld.global.nc.f32 	%f200, [%rd19];
	sub.f32 	%f201, %f200, %f515;
	fma.rn.f32 	%f202, %f201, 0f3BBB989D, 0f3F000000;
	cvt.sat.f32.f32 	%f203, %f202;
	mov.f32 	%f204, 0f4B400001;
	mov.f32 	%f205, 0f437C0000;
	fma.rm.f32 	%f206, %f203, %f205, %f204;
	add.f32 	%f207, %f206, 0fCB40007F;
	neg.f32 	%f208, %f207;
	fma.rn.f32 	%f209, %f201, 0f3FB8AA3B, %f208;
	fma.rn.f32 	%f210, %f201, 0f32A57060, %f209;
	mov.b32 	%r88, %f206;
	shl.b32 	%r89, %r88, 23;
	mov.b32 	%f211, %r89;
	ex2.approx.ftz.f32 	%f212, %f210;
	fma.rn.f32 	%f213, %f212, %f211, %f523;
	ld.global.nc.f32 	%f214, [%rd19+4];
	sub.f32 	%f215, %f214, %f515;
	fma.rn.f32 	%f216, %f215, 0f3BBB989D, 0f3F000000;
	cvt.sat.f32.f32 	%f217, %f216;
	fma.rm.f32 	%f218, %f217, %f205, %f204;
	add.f32 	%f219, %f218, 0fCB40007F;
	neg.f32 	%f220, %f219;
	fma.rn.f32 	%f221, %f215, 0f3FB8AA3B, %f220;
	fma.rn.f32 	%f222, %f215, 0f32A57060, %f221;
	mov.b32 	%r90, %f218;
	shl.b32 	%r91, %r90, 23;
	mov.b32 	%f223, %r91;
	ex2.approx.ftz.f32 	%f224, %f222;
	fma.rn.f32 	%f225, %f224, %f223, %f213;
	ld.global.nc.f32 	%f226, [%rd19+8];
	sub.f32 	%f227, %f226, %f515;
	fma.rn.f32 	%f228, %f227, 0f3BBB989D, 0f3F000000;
	cvt.sat.f32.f32 	%f229, %f228;
	fma.rm.f32 	%f230, %f229, %f205, %f204;
	add.f32 	%f231, %f230, 0fCB40007F;
	neg.f32 	%f232, %f231;
	fma.rn.f32 	%f233, %f227, 0f3FB8AA3B, %f232;
	fma.rn.f32 	%f234, %f227, 0f32A57060, %f233;
	mov.b32 	%r92, %f230;
	shl.b32 	%r93, %r92, 23;
	mov.b32 	%f235, %r93;
	ex2.approx.ftz.f32 	%f236, %f234;
	fma.rn.f32 	%f237, %f236, %f235, %f225;
	ld.global.nc.f32 	%f238, [%rd19+12];
	sub.f32 	%f239, %f238, %f515;
	fma.rn.f32 	%f240, %f239, 0f3BBB989D, 0f3F000000;
	cvt.sat.f32.f32 	%f241, %f240;
	fma.rm.f32 	%f242, %f241, %f205, %f204;
	add.f32 	%f243, %f242, 0fCB40007F;
	neg.f32 	%f244, %f243;
	fma.rn.f32 	%f245, %f239, 0f3FB8AA3B, %f244;
	fma.rn.f32 	%f246, %f239, 0f32A57060, %f245;
	mov.b32 	%r94, %f242;
	shl.b32 	%r95, %r94, 23;
	mov.b32 	%f247, %r95;
	ex2.approx.ftz.f32 	%f248, %f246;
	fma.rn.f32 	%f523, %f248, %f247, %f237;
	add.s32 	%r174, %r174, 4;
$L__BB1_21:
	setp.eq.s32 	%p45, %r28, 0;
	@%p45 bra 	$L__BB1_26;
	setp.eq.s32 	%p46, %r28, 1;
	@%p46 bra 	$L__BB1_24;
	add.s32 	%r96, %r174, %r19;
	mul.wide.s32 	%rd20, %r96, 4;
	add.s64 	%rd21, %rd1, %rd20;
	ld.global.nc.f32 	%f250, [%rd21];
	sub.f32 	%f251, %f250, %f515;
	fma.rn.f32 	%f252, %f251, 0f3BBB989D, 0f3F000000;
	cvt.sat.f32.f32 	%f253, %f252;
	mov.f32 	%f254, 0f4B400001;
	mov.f32 	%f255, 0f437C0000;
	fma.rm.f32 	%f256, %f253, %f255, %f254;
	add.f32 	%f257, %f256, 0fCB40007F;
	neg.f32 	%f258, %f257;
	fma.rn.f32 	%f259, %f251, 0f3FB8AA3B, %f258;
	fma.rn.f32 	%f260, %f251, 0f32A57060, %f259;
	mov.b32 	%r97, %f256;
	shl.b32 	%r98, %r97, 23;
	mov.b32 	%f261, %r98;
	ex2.approx.ftz.f32 	%f262, %f260;
	fma.rn.f32 	%f263, %f262, %f261, %f523;
	ld.global.nc.f32 	%f264, [%rd21+4];
	sub.f32 	%f265, %f264, %f515;
	fma.rn.f32 	%f266, %f265, 0f3BBB989D, 0f3F000000;
	cvt.sat.f32.f32 	%f267, %f266;
	fma.rm.f32 	%f268, %f267, %f255, %f254;
	add.f32 	%f269, %f268, 0fCB40007F;
	neg.f32 	%f270, %f269;
	fma.rn.f32 	%f271, %f265, 0f3FB8AA3B, %f270;
	fma.rn.f32 	%f272, %f265, 0f32A57060, %f271;
	mov.b32 	%r99, %f268;
	shl.b32 	%r100, %r99, 23;
	mov.b32 	%f273, %r100;
	ex2.approx.ftz.f32 	%f274, %f272;
	fma.rn.f32 	%f523, %f274, %f273, %f263;
	add.s32 	%r174, %r174, 2;
$L__BB1_24:
	and.b32  	%r101, %r62, 1;
	setp.eq.b32 	%p47, %r101, 1;
	not.pred 	%p48, %p47;
	@%p48 bra 	$L__BB1_26;
	add.s32 	%r102, %r174, %r19;
	mul.wide.s32 	%rd22, %r102, 4;
	add.s64 	%rd23, %rd1, %rd22;
	ld.global.nc.f32 	%f275, [%rd23];
	sub.f32 	%f276, %f275, %f515;
	fma.rn.f32 	%f277, %f276, 0f3BBB989D, 0f3F000000;
	cvt.sat.f32.f32 	%f278, %f277;
	mov.f32 	%f279, 0f4B400001;
	mov.f32 	%f280, 0f437C0000;
	fma.rm.f32 	%f281, %f278, %f280, %f279;
	add.f32 	%f282, %f281, 0fCB40007F;
	neg.f32 	%f283, %f282;
	fma.rn.f32 	%f284, %f276, 0f3FB8AA3B, %f283;
	fma.rn.f32 	%f285, %f276, 0f32A57060, %f284;
	mov.b32 	%r103, %f281;
	shl.b32 	%r104, %r103, 23;
	mov.b32 	%f286, %r104;
	ex2.approx.ftz.f32 	%f287, %f285;
	fma.rn.f32 	%f523, %f287, %f286, %f523;
$L__BB1_26:
	setp.lt.s32 	%p49, %r62, 1;
	mov.f32 	%f532, 0f00000000;
	mov.b32 	%r191, 0;
	@%p49 bra 	$L__BB1_38;
	mul.lo.s32 	%r33, %r62, %r1;
	and.b32  	%r34, %r62, 7;
	setp.lt.u32 	%p50, %r62, 8;
	mov.f32 	%f532, 0f00000000;
	mov.b32 	%r183, 0;
	mov.u32 	%r191, %r183;
	@%p50 bra 	$L__BB1_30;
	and.b32  	%r183, %r62, 2147483640;
	add.s64 	%rd4, %rd1, 16;
	mov.f32 	%f532, 0f00000000;
	mov.b32 	%r180, 0;
	mov.u32 	%r179, %r33;
	mov.u32 	%r191, %r180;
$L__BB1_29:
	.pragma "nounroll";
	mul.wide.s32 	%rd24, %r179, 4;
	add.s64 	%rd25, %rd4, %rd24;
	ld.global.nc.f32 	%f292, [%rd25+-16];
	sub.f32 	%f293, %f292, %f515;
	fma.rn.f32 	%f294, %f293, 0f3BBB989D, 0f3F000000;
	cvt.sat.f32.f32 	%f295, %f294;
	mov.f32 	%f296, 0f4B400001;
	mov.f32 	%f297, 0f437C0000;
	fma.rm.f32 	%f298, %f295, %f297, %f296;
	add.f32 	%f299, %f298, 0fCB40007F;
	neg.f32 	%f300, %f299;
	fma.rn.f32 	%f301, %f293, 0f3FB8AA3B, %f300;
	fma.rn.f32 	%f302, %f293, 0f32A57060, %f301;
	mov.b32 	%r109, %f298;
	shl.b32 	%r110, %r109, 23;
	mov.b32 	%f303, %r110;
	ex2.approx.ftz.f32 	%f304, %f302;
	mul.f32 	%f305, %f304, %f303;
	div.rn.f32 	%f306, %f305, %f523;
	setp.gt.f32 	%p51, %f306, %f532;
	selp.b32 	%r111, %r180, %r191, %p51;
	selp.f32 	%f307, %f306, %f532, %p51;
	ld.global.nc.f32 	%f308, [%rd25+-12];
	sub.f32 	%f309, %f308, %f515;
	fma.rn.f32 	%f310, %f309, 0f3BBB989D, 0f3F000000;
	cvt.sat.f32.f32 	%f311, %f310;
	fma.rm.f32 	%f312, %f311, %f297, %f296;
	add.f32 	%f313, %f312, 0fCB40007F;
	neg.f32 	%f314, %f313;
	fma.rn.f32 	%f315, %f309, 0f3FB8AA3B, %f314;
	fma.rn.f32 	%f316, %f309, 0f32A57060, %f315;
	mov.b32 	%r112, %f312;
	shl.b32 	%r113, %r112, 23;
	mov.b32 	%f317, %r113;
	ex2.approx.ftz.f32 	%f318, %f316;
	mul.f32 	%f319, %f318, %f317;
	div.rn.f32 	%f320, %f319, %f523;
	setp.gt.f32 	%p52, %f320, %f307;
	add.s32 	%r114, %r180, 1;
	selp.b32 	%r115, %r114, %r111, %p52;
	selp.f32 	%f321, %f320, %f307, %p52;
	ld.global.nc.f32 	%f322, [%rd25+-8];
	sub.f32 	%f323, %f322, %f515;
	fma.rn.f32 	%f324, %f323, 0f3BBB989D, 0f3F000000;
	cvt.sat.f32.f32 	%f325, %f324;
	fma.rm.f32 	%f326, %f325, %f297, %f296;
	add.f32 	%f327, %f326, 0fCB40007F;
	neg.f32 	%f328, %f327;
	fma.rn.f32 	%f329, %f323, 0f3FB8AA3B, %f328;
	fma.rn.f32 	%f330, %f323, 0f32A57060, %f329;
	mov.b32 	%r116, %f326;
	shl.b32 	%r117, %r116, 23;
	mov.b32 	%f331, %r117;
	ex2.approx.ftz.f32 	%f332, %f330;
	mul.f32 	%f333, %f332, %f331;
	div.rn.f32 	%f334, %f333, %f523;
	setp.gt.f32 	%p53, %f334, %f321;
	add.s32 	%r118, %r180, 2;
	selp.b32 	%r119, %r118, %r115, %p53;
	selp.f32 	%f335, %f334, %f321, %p53;
	ld.global.nc.f32 	%f336, [%rd25+-4];
	sub.f32 	%f337, %f336, %f515;
	fma.rn.f32 	%f338, %f337, 0f3BBB989D, 0f3F000000;
	cvt.sat.f32.f32 	%f339, %f338;
	fma.rm.f32 	%f340, %f339, %f297, %f296;
	add.f32 	%f341, %f340, 0fCB40007F;
	neg.f32 	%f342, %f341;
	fma.rn.f32 	%f343, %f337, 0f3FB8AA3B, %f342;
	fma.rn.f32 	%f344, %f337, 0f32A57060, %f343;
	mov.b32 	%r120, %f340;
	shl.b32 	%r121, %r120, 23;
	mov.b32 	%f345, %r121;
	ex2.approx.ftz.f32 	%f346, %f344;
	mul.f32 	%f347, %f346, %f345;
	div.rn.f32 	%f348, %f347, %f523;
	setp.gt.f32 	%p54, %f348, %f335;
	add.s32 	%r122, %r180, 3;
	selp.b32 	%r123, %r122, %r119, %p54;
	selp.f32 	%f349, %f348, %f335, %p54;
	ld.global.nc.f32 	%f350, [%rd25];
	sub.f32 	%f351, %f350, %f515;
	fma.rn.f32 	%f352, %f351, 0f3BBB989D, 0f3F000000;
	cvt.sat.f32.f32 	%f353, %f352;
	fma.rm.f32 	%f354, %f353, %f297, %f296;
	add.f32 	%f355, %f354, 0fCB40007F;
	neg.f32 	%f356, %f355;
	fma.rn.f32 	%f357, %f351, 0f3FB8AA3B, %f356;
	fma.rn.f32 	%f358, %f351, 0f32A57060, %f357;
	mov.b32 	%r124, %f354;
	shl.b32 	%r125, %r124, 23;
	mov.b32 	%f359, %r125;
	ex2.approx.ftz.f32 	%f360, %f358;
	mul.f32 	%f361, %f360, %f359;
	div.rn.f32 	%f362, %f361, %f523;
	setp.gt.f32 	%p55, %f362, %f349;
	add.s32 	%r126, %r180, 4;
	selp.b32 	%r127, %r126, %r123, %p55;
	selp.f32 	%f363, %f362, %f349, %p55;
	ld.global.nc.f32 	%f364, [%rd25+4];
	sub.f32 	%f365, %f364, %f515;
	fma.rn.f32 	%f366, %f365, 0f3BBB989D, 0f3F000000;
	cvt.sat.f32.f32 	%f367, %f366;
	fma.rm.f32 	%f368, %f367, %f297, %f296;
	add.f32 	%f369, %f368, 0fCB40007F;
	neg.f32 	%f370, %f369;
	fma.rn.f32 	%f371, %f365, 0f3FB8AA3B, %f370;
	fma.rn.f32 	%f372, %f365, 0f32A57060, %f371;
	mov.b32 	%r128, %f368;
	shl.b32 	%r129, %r128, 23;
	mov.b32 	%f373, %r129;
	ex2.approx.ftz.f32 	%f374, %f372;
	mul.f32 	%f375, %f374, %f373;
	div.rn.f32 	%f376, %f375, %f523;
	setp.gt.f32 	%p56, %f376, %f363;
	add.s32 	%r130, %r180, 5;
	selp.b32 	%r131, %r130, %r127, %p56;
	selp.f32 	%f377, %f376, %f363, %p56;
	ld.global.nc.f32 	%f378, [%rd25+8];
	sub.f32 	%f379, %f378, %f515;
	fma.rn.f32 	%f380, %f379, 0f3BBB989D, 0f3F000000;
	cvt.sat.f32.f32 	%f381, %f380;
	fma.rm.f32 	%f382, %f381, %f297, %f296;
	add.f32 	%f383, %f382, 0fCB40007F;
	neg.f32 	%f384, %f383;
	fma.rn.f32 	%f385, %f379, 0f3FB8AA3B, %f384;
	fma.rn.f32 	%f386, %f379, 0f32A57060, %f385;
	mov.b32 	%r132, %f382;
	shl.b32 	%r133, %r132, 23;
	mov.b32 	%f387, %r133;
	ex2.approx.ftz.f32 	%f388, %f386;
	mul.f32 	%f389, %f388, %f387;
	div.rn.f32 	%f390, %f389, %f523;
	setp.gt.f32 	%p57, %f390, %f377;
	add.s32 	%r134, %r180, 6;
	selp.b32 	%r135, %r134, %r131, %p57;
	selp.f32 	%f391, %f390, %f377, %p57;
	ld.global.nc.f32 	%f392, [%rd25+12];
	sub.f32 	%f393, %f392, %f515;
	fma.rn.f32 	%f394, %f393, 0f3BBB989D, 0f3F000000;
	cvt.sat.f32.f32 	%f395, %f394;
	fma.rm.f32 	%f396, %f395, %f297, %f296;
	add.f32 	%f397, %f396, 0fCB40007F;
	neg.f32 	%f398, %f397;
	fma.rn.f32 	%f399, %f393, 0f3FB8AA3B, %f398;
	fma.rn.f32 	%f400, %f393, 0f32A57060, %f399;
	mov.b32 	%r136, %f396;
	shl.b32 	%r137, %r136, 23;
	mov.b32 	%f401, %r137;
	ex2.approx.ftz.f32 	%f402, %f400;
	mul.f32 	%f403, %f402, %f401;
	div.rn.f32 	%f404, %f403, %f523;
	setp.gt.f32 	%p58, %f404, %f391;
	add.s32 	%r138, %r180, 7;
	selp.b32 	%r191, %r138, %r135, %p58;
	selp.f32 	%f532, %f404, %f391, %p58;
	add.s32 	%r179, %r179, 8;
	add.s32 	%r180, %r180, 8;
	setp.ne.s32 	%p59, %r180, %r183;
	@%p59 bra 	$L__BB1_29;
$L__BB1_30:
	setp.eq.s32 	%p60, %r34, 0;
	@%p60 bra 	$L__BB1_38;
	and.b32  	%r49, %r62, 3;
	setp.lt.u32 	%p61, %r34, 4;
	@%p61 bra 	$L__BB1_33;
	add.s32 	%r140, %r183, %r33;
	mul.wide.s32 	%rd26, %r140, 4;
	add.s64 	%rd27, %rd1, %rd26;
	ld.global.nc.f32 	%f406, [%rd27];
	sub.f32 	%f407, %f406, %f515;
	fma.rn.f32 	%f408, %f407, 0f3BBB989D, 0f3F000000;
	cvt.sat.f32.f32 	%f409, %f408;
	mov.f32 	%f410, 0f4B400001;
	mov.f32 	%f411, 0f437C0000;
	fma.rm.f32 	%f412, %f409, %f411, %f410;
	add.f32 	%f413, %f412, 0fCB40007F;
	neg.f32 	%f414, %f413;
	fma.rn.f32 	%f415, %f407, 0f3FB8AA3B, %f414;
	fma.rn.f32 	%f416, %f407, 0f32A57060, %f415;
	mov.b32 	%r141, %f412;
	shl.b32 	%r142, %r141, 23;
	mov.b32 	%f417, %r142;
	ex2.approx.ftz.f32 	%f418, %f416;
	mul.f32 	%f419, %f418, %f417;
	div.rn.f32 	%f420, %f419, %f523;
	setp.gt.f32 	%p62, %f420, %f532;
	selp.b32 	%r143, %r183, %r191, %p62;
	selp.f32 	%f421, %f420, %f532, %p62;
	add.s32 	%r144, %r183, 1;
	ld.global.nc.f32 	%f422, [%rd27+4];
	sub.f32 	%f423, %f422, %f515;
	fma.rn.f32 	%f424, %f423, 0f3BBB989D, 0f3F000000;
	cvt.sat.f32.f32 	%f425, %f424;
	fma.rm.f32 	%f426, %f425, %f411, %f410;
	add.f32 	%f427, %f426, 0fCB40007F;
	neg.f32 	%f428, %f427;
	fma.rn.f32 	%f429, %f423, 0f3FB8AA3B, %f428;
	fma.rn.f32 	%f430, %f423, 0f32A57060, %f429;
	mov.b32 	%r145, %f426;
	shl.b32 	%r146, %r145, 23;
	mov.b32 	%f431, %r146;
	ex2.approx.ftz.f32 	%f432, %f430;
	mul.f32 	%f433, %f432, %f431;
	div.rn.f32 	%f434, %f433, %f523;
	setp.gt.f32 	%p63, %f434, %f421;
	selp.b32 	%r147, %r144, %r143, %p63;
	selp.f32 	%f435, %f434, %f421, %p63;
	add.s32 	%r148, %r183, 2;
	ld.global.nc.f32 	%f436, [%rd27+8];
	sub.f32 	%f437, %f436, %f515;
	fma.rn.f32 	%f438, %f437, 0f3BBB989D, 0f3F000000;
	cvt.sat.f32.f32 	%f439, %f438;
	fma.rm.f32 	%f440, %f439, %f411, %f410;
	add.f32 	%f441, %f440, 0fCB40007F;
	neg.f32 	%f442, %f441;
	fma.rn.f32 	%f443, %f437, 0f3FB8AA3B, %f442;
	fma.rn.f32 	%f444, %f437, 0f32A57060, %f443;
	mov.b32 	%r149, %f440;
	shl.b32 	%r150, %r149, 23;
	mov.b32 	%f445, %r150;
	ex2.approx.ftz.f32 	%f446, %f444;
	mul.f32 	%f447, %f446, %f445;
	div.rn.f32 	%f448, %f447, %f523;
	setp.gt.f32 	%p64, %f448, %f435;
	selp.b32 	%r151, %r148, %r147, %p64;
	selp.f32 	%f449, %f448, %f435, %p64;
	add.s32 	%r152, %r183, 3;
	ld.global.nc.f32 	%f450, [%rd27+12];
	sub.f32 	%f451, %f450, %f515;
	fma.rn.f32 	%f452, %f451, 0f3BBB989D, 0f3F000000;
	cvt.sat.f32.f32 	%f453, %f452;
	fma.rm.f32 	%f454, %f453, %f411, %f410;
	add.f32 	%f455, %f454, 0fCB40007F;
	neg.f32 	%f456, %f455;
	fma.rn.f32 	%f457, %f451, 0f3FB8AA3B, %f456;
	fma.rn.f32 	%f458, %f451, 0f32A57060, %f457;
	mov.b32 	%r153, %f454;
	shl.b32 	%r154, %r153, 23;
	mov.b32 	%f459, %r154;
	ex2.approx.ftz.f32 	%f460, %f458;
	mul.f32 	%f461, %f460, %f459;
	div.rn.f32 	%f462, %f461, %f523;
	setp.gt.f32 	%p65, %f462, %f449;
	selp.b32 	%r191, %r152, %r151, %p65;
	selp.f32 	%f532, %f462, %f449, %p65;
	add.s32 	%r183, %r183, 4;
$L__BB1_33:
	setp.eq.s32 	%p66, %r49, 0;
	@%p66 bra 	$L__BB1_38;
	setp.eq.s32 	%p67, %r49, 1;
	@%p67 bra 	$L__BB1_36;
	add.s32 	%r156, %r183, %r33;
	mul.wide.s32 	%rd28, %r156, 4;
	add.s64 	%rd29, %rd1, %rd28;
	ld.global.nc.f32 	%f464, [%rd29];
	sub.f32 	%f465, %f464, %f515;
	fma.rn.f32 	%f466, %f465, 0f3BBB989D, 0f3F000000;
	cvt.sat.f32.f32 	%f467, %f466;
	mov.f32 	%f468, 0f4B400001;
	mov.f32 	%f469, 0f437C0000;
	fma.rm.f32 	%f470, %f467, %f469, %f468;
	add.f32 	%f471, %f470, 0fCB40007F;
	neg.f32 	%f472, %f471;
	fma.rn.f32 	%f473, %f465, 0f3FB8AA3B, %f472;
	fma.rn.f32 	%f474, %f465, 0f32A57060, %f473;
	mov.b32 	%r157, %f470;
	shl.b32 	%r158, %r157, 23;
	mov.b32 	%f475, %r158;
	ex2.approx.ftz.f32 	%f476, %f474;
	mul.f32 	%f477, %f476, %f475;
	div.rn.f32 	%f478, %f477, %f523;
	setp.gt.f32 	%p68, %f478, %f532;
	selp.b32 	%r159, %r183, %r191, %p68;
	selp.f32 	%f479, %f478, %f532, %p68;
	add.s32 	%r160, %r183, 1;
	ld.global.nc.f32 	%f480, [%rd29+4];
	sub.f32 	%f481, %f480, %f515;
	fma.rn.f32 	%f482, %f481, 0f3BBB989D, 0f3F000000;
	cvt.sat.f32.f32 	%f483, %f482;
	fma.rm.f32 	%f484, %f483, %f469, %f468;
	add.f32 	%f485, %f484, 0fCB40007F;
	neg.f32 	%f486, %f485;
	fma.rn.f32 	%f487, %f481, 0f3FB8AA3B, %f486;
	fma.rn.f32 	%f488, %f481, 0f32A57060, %f487;
	mov.b32 	%r161, %f484;
	shl.b32 	%r162, %r161, 23;
	mov.b32 	%f489, %r162;
	ex2.approx.ftz.f32 	%f490, %f488;
	mul.f32 	%f491, %f490, %f489;
	div.rn.f32 	%f492, %f491, %f523;
	setp.gt.f32 	%p69, %f492, %f479;
	selp.b32 	%r191, %r160, %r159, %p69;
	selp.f32 	%f532, %f492, %f479, %p69;
	add.s32 	%r183, %r183, 2;
$L__BB1_36:
	and.b32  	%r163, %r62, 1;
	setp.eq.b32 	%p70, %r163, 1;
	not.pred 	%p71, %p70;
	@%p71 bra 	$L__BB1_38;
	add.s32 	%r164, %r183, %r33;
	mul.wide.s32 	%rd30, %r164, 4;
	add.s64 	%rd31, %rd1, %rd30;
	ld.global.nc.f32 	%f493, [%rd31];
	sub.f32 	%f494, %f493, %f515;
	fma.rn.f32 	%f495, %f494, 0f3BBB989D, 0f3F000000;
	cvt.sat.f32.f32 	%f496, %f495;
	mov.f32 	%f497, 0f4B400001;
	mov.f32 	%f498, 0f437C0000;
	fma.rm.f32 	%f499, %f496, %f498, %f497;
	add.f32 	%f500, %f499, 0fCB40007F;
	neg.f32 	%f501, %f500;
	fma.rn.f32 	%f502, %f494, 0f3FB8AA3B, %f501;
	fma.rn.f32 	%f503, %f494, 0f32A57060, %f502;
	mov.b32 	%r165, %f499;
	shl.b32 	%r166, %r165, 23;
	mov.b32 	%f504, %r166;
	ex2.approx.ftz.f32 	%f505, %f503;
	mul.f32 	%f506, %f505, %f504;
	div.rn.f32 	%f507, %f506, %f523;
	setp.gt.f32 	%p72, %f507, %f532;
	selp.b32 	%r191, %r183, %r191, %p72;
	selp.f32 	%f532, %f507, %f532, %p72;
$L__BB1_38:
	cvta.to.global.u64 	%rd32, %rd5;
	mul.wide.s32 	%rd33, %r1, 4;
	add.s64 	%rd34, %rd32, %rd33;
	st.global.u32 	[%rd34], %r191;
	cvta.to.global.u64 	%rd35, %rd6;
	add.s64 	%rd36, %rd35, %rd33;
	st.global.f32 	[%rd36], %f532;
$L__BB1_39:
	ret;

}
	// .globl	_Z31count_expert_assignments_kernelPKiPii
.visible .entry _Z31count_expert_assignments_kernelPKiPii(
	.param .u64 .ptr .align 1 _Z31count_expert_assignments_kernelPKiPii_param_0,
	.param .u64 .ptr .align 1 _Z31count_expert_assignments_kernelPKiPii_param_1,
	.param .u32 _Z31count_expert_assignments_kernelPKiPii_param_2
)
{
	.reg .pred 	%p<2>;
	.reg .b32 	%r<8>;
	.reg .b64 	%rd<9>;

	ld.param.u64 	%rd1, [_Z31count_expert_assignments_kernelPKiPii_param_0];
	ld.param.u64 	%rd2, [_Z31count_expert_assignments_kernelPKiPii_param_1];
	ld.param.u32 	%r2, [_Z31count_expert_assignments_kernelPKiPii_param_2];
	mov.u32 	%r3, %ctaid.x;
	mov.u32 	%r4, %ntid.x;
	mov.u32 	%r5, %tid.x;
	mad.lo.s32 	%r1, %r3, %r4, %r5;
	setp.ge.s32 	%p1, %r1, %r2;
	@%p1 bra 	$L__BB2_2;
	cvta.to.global.u64 	%rd3, %rd1;
	cvta.to.global.u64 	%rd4, %rd2;
	mul.wide.s32 	%rd5, %r1, 4;
	add.s64 	%rd6, %rd3, %rd5;
	ld.global.nc.u32 	%r6, [%rd6];
	mul.wide.s32 	%rd7, %r6, 4;
	add.s64 	%rd8, %rd4, %rd7;
	atom.global.add.u32 	%r7, [%rd8], 1;
$L__BB2_2:
	ret;

}
	// .globl	_Z23assign_positions_kernelPKiPiS1_i
.visible .entry _Z23assign_positions_kernelPKiPiS1_i(
	.param .u64 .ptr .align 1 _Z23assign_positions_kernelPKiPiS1_i_param_0,
	.param .u64 .ptr .align 1 _Z23assign_positions_kernelPKiPiS1_i_param_1,
	.param .u64 .ptr .align 1 _Z23assign_positions_kernelPKiPiS1_i_param_2,
	.param .u32 _Z23assign_positions_kernelPKiPiS1_i_param_3
)
{
	.reg .pred 	%p<2>;
	.reg .b32 	%r<8>;
	.reg .b64 	%rd<12>;

	ld.param.u64 	%rd1, [_Z23assign_positions_kernelPKiPiS1_i_param_0];
	ld.param.u64 	%rd2, [_Z23assign_positions_kernelPKiPiS1_i_param_1];
	ld.param.u64 	%rd3, [_Z23assign_positions_kernelPKiPiS1_i_param_2];
	ld.param.u32 	%r2, [_Z23assign_positions_kernelPKiPiS1_i_param_3];
	mov.u32 	%r3, %ctaid.x;
	mov.u32 	%r4, %ntid.x;
	mov.u32 	%r5, %tid.x;
	mad.lo.s32 	%r1, %r3, %r4, %r5;
	setp.ge.s32 	%p1, %r1, %r2;
	@%p1 bra 	$L__BB3_2;
	cvta.to.global.u64 	%rd4, %rd1;
	cvta.to.global.u64 	%rd5, %rd2;
	cvta.to.global.u64 	%rd6, %rd3;
	mul.wide.s32 	%rd7, %r1, 4;
	add.s64 	%rd8, %rd4, %rd7;
	ld.global.nc.u32 	%r6, [%rd8];
	mul.wide.s32 	%rd9, %r6, 4;
	add.s64 	%rd10, %rd5, %rd9;
	atom.global.add.u32 	%r7, [%rd10], 1;
	add.s64 	%rd11, %rd6, %rd7;
	st.global.u32 	[%rd11], %r7;
$L__BB3_2:
	ret;

}
	// .globl	_Z22dispatch_tokens_kernelPKfPKiS2_S2_Pfii
.visible .entry _Z22dispatch_tokens_kernelPKfPKiS2_S2_Pfii(
	.param .u64 .ptr .align 1 _Z22dispatch_tokens_kernelPKfPKiS2_S2_Pfii_param_0,
	.param .u64 .ptr .align 1 _Z22dispatch_tokens_kernelPKfPKiS2_S2_Pfii_param_1,
	.param .u64 .ptr .align 1 _Z22dispatch_tokens_kernelPKfPKiS2_S2_Pfii_param_2,
	.param .u64 .ptr .align 1 _Z22dispatch_tokens_kernelPKfPKiS2_S2_Pfii_param_3,
	.param .u64 .ptr .align 1 _Z22dispatch_tokens_kernelPKfPKiS2_S2_Pfii_param_4,
	.param .u32 _Z22dispatch_tokens_kernelPKfPKiS2_S2_Pfii_param_5,
	.param .u32 _Z22dispatch_tokens_kernelPKfPKiS2_S2_Pfii_param_6
)
{
	.reg .pred 	%p<11>;
	.reg .b32 	%r<52>;
	.reg .b32 	%f<30>;
	.reg .b64 	%rd<34>;

	ld.param.u64 	%rd8, [_Z22dispatch_tokens_kernelPKfPKiS2_S2_Pfii_param_0];
	ld.param.u64 	%rd5, [_Z22dispatch_tokens_kernelPKfPKiS2_S2_Pfii_param_1];
	ld.param.u64 	%rd6, [_Z22dispatch_tokens_kernelPKfPKiS2_S2_Pfii_param_2];
	ld.param.u64 	%rd7, [_Z22dispatch_tokens_kernelPKfPKiS2_S2_Pfii_param_3];
	ld.param.u64 	%rd9, [_Z22dispatch_tokens_kernelPKfPKiS2_S2_Pfii_param_4];
	ld.param.u32 	%r31, [_Z22dispatch_tokens_kernelPKfPKiS2_S2_Pfii_param_5];
	ld.param.u32 	%r30, [_Z22dispatch_tokens_kernelPKfPKiS2_S2_Pfii_param_6];
	cvta.to.global.u64 	%rd1, %rd9;
	cvta.to.global.u64 	%rd2, %rd8;
	mov.u32 	%r32, %ctaid.x;
	mov.u32 	%r33, %ntid.x;
	mov.u32 	%r34, %tid.x;
	mad.lo.s32 	%r1, %r32, %r33, %r34;
	setp.ge.s32 	%p1, %r1, %r31;
	@%p1 bra 	$L__BB4_14;
	cvta.to.global.u64 	%rd10, %rd5;
	cvta.to.global.u64 	%rd11, %rd6;
	cvta.to.global.u64 	%rd12, %rd7;
	mul.wide.s32 	%rd13, %r1, 4;
	add.s64 	%rd14, %rd10, %rd13;
	ld.global.nc.u32 	%r35, [%rd14];
	add.s64 	%rd15, %rd11, %rd13;
	ld.global.nc.u32 	%r36, [%rd15];
	mul.wide.s32 	%rd16, %r35, 4;
	add.s64 	%rd17, %rd12, %rd16;
	ld.global.nc.u32 	%r37, [%rd17];
	add.s32 	%r2, %r37, %r36;
	setp.lt.s32 	%p2, %r30, 1;
	@%p2 bra 	$L__BB4_14;
	mul.lo.s32 	%r3, %r30, %r1;
	mul.lo.s32 	%r4, %r2, %r30;
	and.b32  	%r5, %r30, 15;
	setp.lt.u32 	%p3, %r30, 16;
	mov.b32 	%r47, 0;
	@%p3 bra 	$L__BB4_5;
	and.b32  	%r47, %r30, 2147483632;
	neg.s32 	%r45, %r47;
	add.s64 	%rd3, %rd2, 32;
	add.s64 	%rd4, %rd1, 32;
	mov.u32 	%r43, %r4;
	mov.u32 	%r44, %r3;
$L__BB4_4:
	.pragma "nounroll";
	mul.wide.s32 	%rd18, %r44, 4;
	add.s64 	%rd19, %rd3, %rd18;
	mul.wide.s32 	%rd20, %r43, 4;
	add.s64 	%rd21, %rd4, %rd20;
	ld.global.nc.f32 	%f1, [%rd19+-32];
	st.global.f32 	[%rd21+-32], %f1;
	ld.global.nc.f32 	%f2, [%rd19+-28];
	st.global.f32 	[%rd21+-28], %f2;
	ld.global.nc.f32 	%f3, [%rd19+-24];
	st.global.f32 	[%rd21+-24], %f3;
	ld.global.nc.f32 	%f4, [%rd19+-20];
	st.global.f32 	[%rd21+-20], %f4;
	ld.global.nc.f32 	%f5, [%rd19+-16];
	st.global.f32 	[%rd21+-16], %f5;
	ld.global.nc.f32 	%f6, [%rd19+-12];
	st.global.f32 	[%rd21+-12], %f6;
	ld.global.nc.f32 	%f7, [%rd19+-8];
	st.global.f32 	[%rd21+-8], %f7;
	ld.global.nc.f32 	%f8, [%rd19+-4];
	st.global.f32 	[%rd21+-4], %f8;
	ld.global.nc.f32 	%f9, [%rd19];
	st.global.f32 	[%rd21], %f9;
	ld.global.nc.f32 	%f10, [%rd19+4];
	st.global.f32 	[%rd21+4], %f10;
	ld.global.nc.f32 	%f11, [%rd19+8];
	st.global.f32 	[%rd21+8], %f11;
	ld.global.nc.f32 	%f12, [%rd19+12];
	st.global.f32 	[%rd21+12], %f12;
	ld.global.nc.f32 	%f13, [%rd19+16];
	st.global.f32 	[%rd21+16], %f13;
	ld.global.nc.f32 	%f14, [%rd19+20];
	st.global.f32 	[%rd21+20], %f14;
	ld.global.nc.f32 	%f15, [%rd19+24];
	st.global.f32 	[%rd21+24], %f15;
	ld.global.nc.f32 	%f16, [%rd19+28];
	st.global.f32 	[%rd21+28], %f16;
	add.s32 	%r45, %r45, 16;
	add.s32 	%r44, %r44, 16;
	add.s32 	%r43, %r43, 16;
	setp.ne.s32 	%p4, %r45, 0;
	@%p4 bra 	$L__BB4_4;
$L__BB4_5:
	setp.eq.s32 	%p5, %r5, 0;
	@%p5 bra 	$L__BB4_14;
	and.b32  	%r15, %r30, 7;
	setp.lt.u32 	%p6, %r5, 8;
	@%p6 bra 	$L__BB4_8;
	add.s32 	%r39, %r47, %r3;
	mul.wide.s32 	%rd22, %r39, 4;
	add.s64 	%rd23, %rd2, %rd22;
	ld.global.nc.f32 	%f17, [%rd23];
	add.s32 	%r40, %r47, %r4;
	mul.wide.s32 	%rd24, %r40, 4;
	add.s64 	%rd25, %rd1, %rd24;
	st.global.f32 	[%rd25], %f17;
	ld.global.nc.f32 	%f18, [%rd23+4];
	st.global.f32 	[%rd25+4], %f18;
	ld.global.nc.f32 	%f19, [%rd23+8];
	st.global.f32 	[%rd25+8], %f19;
	ld.global.nc.f32 	%f20, [%rd23+12];
	st.global.f32 	[%rd25+12], %f20;
	ld.global.nc.f32 	%f21, [%rd23+16];
	st.global.f32 	[%rd25+16], %f21;
	ld.global.nc.f32 	%f22, [%rd23+20];
	st.global.f32 	[%rd25+20], %f22;
	ld.global.nc.f32 	%f23, [%rd23+24];
	st.global.f32 	[%rd25+24], %f23;
	ld.global.nc.f32 	%f24, [%rd23+28];
	st.global.f32 	[%rd25+28], %f24;
	add.s32 	%r47, %r47, 8;
$L__BB4_8:
	setp.eq.s32 	%p7, %r15, 0;
	@%p7 bra 	$L__BB4_14;
	and.b32  	%r18, %r30, 3;
	setp.lt.u32 	%p8, %r15, 4;
	@%p8 bra 	$L__BB4_11;
	add.s32 	%r41, %r47, %r3;
	mul.wide.s32 	%rd26, %r41, 4;
	add.s64 	%rd27, %rd2, %rd26;
	ld.global.nc.f32 	%f25, [%rd27];
	add.s32 	%r42, %r47, %r4;
	mul.wide.s32 	%rd28, %r42, 4;
	add.s64 	%rd29, %rd1, %rd28;
	st.global.f32 	[%rd29], %f25;
	ld.global.nc.f32 	%f26, [%rd27+4];
	st.global.f32 	[%rd29+4], %f26;
	ld.global.nc.f32 	%f27, [%rd27+8];
	st.global.f32 	[%rd29+8], %f27;
	ld.global.nc.f32 	%f28, [%rd27+12];
	st.global.f32 	[%rd29+12], %f28;
	add.s32 	%r47, %r47, 4;
$L__BB4_11:
	setp.eq.s32 	%p9, %r18, 0;
	@%p9 bra 	$L__BB4_14;
	add.s32 	%r51, %r47, %r4;
	add.s32 	%r50, %r47, %r3;
	neg.s32 	%r49, %r18;
$L__BB4_13:
	.pragma "nounroll";
	mul.wide.s32 	%rd30, %r51, 4;
	add.s64 	%rd31, %rd1, %rd30;
	mul.wide.s32 	%rd32, %r50, 4;
	add.s64 	%rd33, %rd2, %rd32;
	ld.global.nc.f32 	%f29, [%rd33];
	st.global.f32 	[%rd31], %f29;
	add.s32 	%r51, %r51, 1;
	add.s32 	%r50, %r50, 1;
	add.s32 	%r49, %r49, 1;
	setp.ne.s32 	%p10, %r49, 0;
	@%p10 bra 	$L__BB4_13;
$L__BB4_14:
	ret;

}
	// .globl	_Z25expert_mlp_forward_kernelPKfPfS0_S0_S0_S0_PKiiiii
.visible .entry _Z25expert_mlp_forward_kernelPKfPfS0_S0_S0_S0_PKiiiii(
	.param .u64 .ptr .align 1 _Z25expert_mlp_forward_kernelPKfPfS0_S0_S0_S0_PKiiiii_param_0,
	.param .u64 .ptr .align 1 _Z25expert_mlp_forward_kernelPKfPfS0_S0_S0_S0_PKiiiii_param_1,
	.param .u64 .ptr .align 1 _Z25expert_mlp_forward_kernelPKfPfS0_S0_S0_S0_PKiiiii_param_2,
	.param .u64 .ptr .align 1 _Z25expert_mlp_forward_kernelPKfPfS0_S0_S0_S0_PKiiiii_param_3,
	.param .u64 .ptr .align 1 _Z25expert_mlp_forward_kernelPKfPfS0_S0_S0_S0_PKiiiii_param_4,
	.param .u64 .ptr .align 1 _Z25expert_mlp_forward_kernelPKfPfS0_S0_S0_S0_PKiiiii_param_5,
	.param .u64 .ptr .align 1 _Z25expert_mlp_forward_kernelPKfPfS0_S0_S0_S0_PKiiiii_param_6,
	.param .u32 _Z25expert_mlp_forward_kernelPKfPfS0_S0_S0_S0_PKiiiii_param_7,
	.param .u32 _Z25expert_mlp_forward_kernelPKfPfS0_S0_S0_S0_PKiiiii_param_8,
	.param .u32 _Z25expert_mlp_forward_kernelPKfPfS0_S0_S0_S0_PKiiiii_param_9,
	.param .u32 _Z25expert_mlp_forward_kernelPKfPfS0_S0_S0_S0_PKiiiii_param_10
)
{
	.reg .pred 	%p<62>;
	.reg .b32 	%r<230>;
	.reg .b32 	%f<128>;
	.reg .b64 	%rd<154>;

	ld.param.u64 	%rd21, [_Z25expert_mlp_forward_kernelPKfPfS0_S0_S0_S0_PKiiiii_param_0];
	ld.param.u64 	%rd22, [_Z25expert_mlp_forward_kernelPKfPfS0_S0_S0_S0_PKiiiii_param_1];
	ld.param.u64 	%rd23, [_Z25expert_mlp_forward_kernelPKfPfS0_S0_S0_S0_PKiiiii_param_2];
	ld.param.u64 	%rd19, [_Z25expert_mlp_forward_kernelPKfPfS0_S0_S0_S0_PKiiiii_param_3];
	ld.param.u64 	%rd24, [_Z25expert_mlp_forward_kernelPKfPfS0_S0_S0_S0_PKiiiii_param_5];
	ld.param.u64 	%rd25, [_Z25expert_mlp_forward_kernelPKfPfS0_S0_S0_S0_PKiiiii_param_6];
	ld.param.u32 	%r81, [_Z25expert_mlp_forward_kernelPKfPfS0_S0_S0_S0_PKiiiii_param_7];
	ld.param.u32 	%r78, [_Z25expert_mlp_forward_kernelPKfPfS0_S0_S0_S0_PKiiiii_param_8];
	ld.param.u32 	%r79, [_Z25expert_mlp_forward_kernelPKfPfS0_S0_S0_S0_PKiiiii_param_9];
	ld.param.u32 	%r80, [_Z25expert_mlp_forward_kernelPKfPfS0_S0_S0_S0_PKiiiii_param_10];
	cvta.to.global.u64 	%rd1, %rd25;
	cvta.to.global.u64 	%rd2, %rd23;
	cvta.to.global.u64 	%rd3, %rd21;
	cvta.to.global.u64 	%rd4, %rd22;
	cvta.to.global.u64 	%rd5, %rd24;
	mov.u32 	%r82, %ctaid.x;
	mov.u32 	%r83, %ntid.x;
	mov.u32 	%r84, %tid.x;
	mad.lo.s32 	%r1, %r82, %r83, %r84;
	setp.ge.s32 	%p1, %r1, %r81;
	@%p1 bra 	$L__BB5_42;
	setp.lt.s32 	%p2, %r78, 2;
	mov.b32 	%r212, 0;
	@%p2 bra 	$L__BB5_14;
	add.s32 	%r2, %r78, -1;
	add.s32 	%r89, %r78, -2;
	and.b32  	%r3, %r2, 15;
	setp.lt.u32 	%p3, %r89, 15;
	mov.b32 	%r212, 0;
	mov.b32 	%r201, 1;
	@%p3 bra 	$L__BB5_5;
	and.b32  	%r4, %r2, -16;
	mov.b32 	%r212, 0;
	mov.b32 	%r201, 1;
$L__BB5_4:
	.pragma "nounroll";
	mul.wide.u32 	%rd26, %r201, 4;
	add.s64 	%rd27, %rd1, %rd26;
	ld.global.nc.u32 	%r92, [%rd27];
	setp.lt.s32 	%p4, %r1, %r92;
	selp.b32 	%r93, %r212, %r201, %p4;
	add.s32 	%r94, %r201, 1;
	ld.global.nc.u32 	%r95, [%rd27+4];
	setp.lt.s32 	%p5, %r1, %r95;
	selp.b32 	%r96, %r93, %r94, %p5;
	add.s32 	%r97, %r201, 2;
	ld.global.nc.u32 	%r98, [%rd27+8];
	setp.lt.s32 	%p6, %r1, %r98;
	selp.b32 	%r99, %r96, %r97, %p6;
	add.s32 	%r100, %r201, 3;
	ld.global.nc.u32 	%r101, [%rd27+12];
	setp.lt.s32 	%p7, %r1, %r101;
	selp.b32 	%r102, %r99, %r100, %p7;
	add.s32 	%r103, %r201, 4;
	ld.global.nc.u32 	%r104, [%rd27+16];
	setp.lt.s32 	%p8, %r1, %r104;
	selp.b32 	%r105, %r102, %r103, %p8;
	add.s32 	%r106, %r201, 5;
	ld.global.nc.u32 	%r107, [%rd27+20];
	setp.lt.s32 	%p9, %r1, %r107;
	selp.b32 	%r108, %r105, %r106, %p9;
	add.s32 	%r109, %r201, 6;
	ld.global.nc.u32 	%r110, [%rd27+24];
	setp.lt.s32 	%p10, %r1, %r110;
	selp.b32 	%r111, %r108, %r109, %p10;
	add.s32 	%r112, %r201, 7;
	ld.global.nc.u32 	%r113, [%rd27+28];
	setp.lt.s32 	%p11, %r1, %r113;
	selp.b32 	%r114, %r111, %r112, %p11;
	add.s32 	%r115, %r201, 8;
	ld.global.nc.u32 	%r116, [%rd27+32];
	setp.lt.s32 	%p12, %r1, %r116;
	selp.b32 	%r117, %r114, %r115, %p12;
	add.s32 	%r118, %r201, 9;
	ld.global.nc.u32 	%r119, [%rd27+36];
	setp.lt.s32 	%p13, %r1, %r119;
	selp.b32 	%r120, %r117, %r118, %p13;
	add.s32 	%r121, %r201, 10;
	ld.global.nc.u32 	%r122, [%rd27+40];
	setp.lt.s32 	%p14, %r1, %r122;
	selp.b32 	%r123, %r120, %r121, %p14;
	add.s32 	%r124, %r201, 11;
	ld.global.nc.u32 	%r125, [%rd27+44];
	setp.lt.s32 	%p15, %r1, %r125;
	selp.b32 	%r126, %r123, %r124, %p15;
	add.s32 	%r127, %r201, 12;
	ld.global.nc.u32 	%r128, [%rd27+48];
	setp.lt.s32 	%p16, %r1, %r128;
	selp.b32 	%r129, %r126, %r127, %p16;
	add.s32 	%r130, %r201, 13;
	ld.global.nc.u32 	%r131, [%rd27+52];
	setp.lt.s32 	%p17, %r1, %r131;
	selp.b32 	%r132, %r129, %r130, %p17;
	add.s32 	%r133, %r201, 14;
	ld.global.nc.u32 	%r134, [%rd27+56];
	setp.lt.s32 	%p18, %r1, %r134;
	selp.b32 	%r135, %r132, %r133, %p18;
	add.s32 	%r136, %r201, 15;
	ld.global.nc.u32 	%r137, [%rd27+60];
	setp.lt.s32 	%p19, %r1, %r137;
	selp.b32 	%r212, %r135, %r136, %p19;
	add.s32 	%r201, %r201, 16;
	setp.ne.s32 	%p20, %r136, %r4;
	@%p20 bra 	$L__BB5_4;
$L__BB5_5:
	setp.eq.s32 	%p21, %r3, 0;
	@%p21 bra 	$L__BB5_14;
	and.b32  	%r12, %r2, 7;
	setp.lt.u32 	%p22, %r3, 8;
	@%p22 bra 	$L__BB5_8;
	mul.wide.u32 	%rd28, %r201, 4;
	add.s64 	%rd29, %rd1, %rd28;
	ld.global.nc.u32 	%r139, [%rd29];
	setp.lt.s32 	%p23, %r1, %r139;
	selp.b32 	%r140, %r212, %r201, %p23;
	add.s32 	%r141, %r201, 1;
	ld.global.nc.u32 	%r142, [%rd29+4];
	setp.lt.s32 	%p24, %r1, %r142;
	selp.b32 	%r143, %r140, %r141, %p24;
	add.s32 	%r144, %r201, 2;
	ld.global.nc.u32 	%r145, [%rd29+8];
	setp.lt.s32 	%p25, %r1, %r145;
	selp.b32 	%r146, %r143, %r144, %p25;
	add.s32 	%r147, %r201, 3;
	ld.global.nc.u32 	%r148, [%rd29+12];
	setp.lt.s32 	%p26, %r1, %r148;
	selp.b32 	%r149, %r146, %r147, %p26;
	add.s32 	%r150, %r201, 4;
	ld.global.nc.u32 	%r151, [%rd29+16];
	setp.lt.s32 	%p27, %r1, %r151;
	selp.b32 	%r152, %r149, %r150, %p27;
	add.s32 	%r153, %r201, 5;
	ld.global.nc.u32 	%r154, [%rd29+20];
	setp.lt.s32 	%p28, %r1, %r154;
	selp.b32 	%r155, %r152, %r153, %p28;
	add.s32 	%r156, %r201, 6;
	ld.global.nc.u32 	%r157, [%rd29+24];
	setp.lt.s32 	%p29, %r1, %r157;
	selp.b32 	%r158, %r155, %r156, %p29;
	add.s32 	%r159, %r201, 7;
	ld.global.nc.u32 	%r160, [%rd29+28];
	setp.lt.s32 	%p30, %r1, %r160;
	selp.b32 	%r212, %r158, %r159, %p30;
	add.s32 	%r201, %r201, 8;
$L__BB5_8:
	setp.eq.s32 	%p31, %r12, 0;
	@%p31 bra 	$L__BB5_14;
	and.b32  	%r18, %r2, 3;
	setp.lt.u32 	%p32, %r12, 4;
	@%p32 bra 	$L__BB5_11;
	mul.wide.u32 	%rd30, %r201, 4;
	add.s64 	%rd31, %rd1, %rd30;
	ld.global.nc.u32 	%r162, [%rd31];
	setp.lt.s32 	%p33, %r1, %r162;
	selp.b32 	%r163, %r212, %r201, %p33;
	add.s32 	%r164, %r201, 1;
	ld.global.nc.u32 	%r165, [%rd31+4];
	setp.lt.s32 	%p34, %r1, %r165;
	selp.b32 	%r166, %r163, %r164, %p34;
	add.s32 	%r167, %r201, 2;
	ld.global.nc.u32 	%r168, [%rd31+8];
	setp.lt.s32 	%p35, %r1, %r168;
	selp.b32 	%r169, %r166, %r167, %p35;
	add.s32 	%r170, %r201, 3;
	ld.global.nc.u32 	%r171, [%rd31+12];
	setp.lt.s32 	%p36, %r1, %r171;
	selp.b32 	%r212, %r169, %r170, %p36;
	add.s32 	%r201, %r201, 4;
$L__BB5_11:
	setp.eq.s32 	%p37, %r18, 0;
	@%p37 bra 	$L__BB5_14;
	mov.b32 	%r211, 0;
$L__BB5_13:
	.pragma "nounroll";
	mul.wide.u32 	%rd32, %r201, 4;
	add.s64 	%rd33, %rd1, %rd32;
	ld.global.nc.u32 	%r173, [%rd33];
	setp.lt.s32 	%p38, %r1, %r173;
	selp.b32 	%r212, %r212, %r201, %p38;
	add.s32 	%r201, %r201, 1;
	add.s32 	%r211, %r211, 1;
	setp.ne.s32 	%p39, %r211, %r18;
	@%p39 bra 	$L__BB5_13;
$L__BB5_14:
	mul.lo.s32 	%r174, %r212, %r79;
	mul.lo.s32 	%r175, %r174, %r80;
	cvt.s64.s32 	%rd6, %r175;
	mul.lo.s32 	%r31, %r212, %r80;
	cvt.s64.s32 	%rd7, %r174;
	mul.lo.s32 	%r176, %r79, %r1;
	cvt.s64.s32 	%rd8, %r176;
	setp.lt.s32 	%p40, %r79, 1;
	@%p40 bra 	$L__BB5_42;
	setp.lt.s32 	%p41, %r80, 1;
	@%p41 bra 	$L__BB5_31;
	and.b32  	%r32, %r79, 7;
	and.b32  	%r33, %r79, 2147483640;
	shl.b32 	%r34, %r80, 3;
	mul.wide.u32 	%rd9, %r34, 4;
	cvta.to.global.u64 	%rd10, %rd19;
	mul.lo.s32 	%r181, %r31, %r79;
	cvt.s64.s32 	%rd11, %r181;
	cvt.s64.s32 	%rd12, %r31;
	mov.b32 	%r213, 0;
	shl.b64 	%rd62, %rd8, 2;
	add.s64 	%rd63, %rd62, %rd3;
	add.s64 	%rd13, %rd63, 16;
$L__BB5_17:
	mov.f32 	%f119, 0f00000000;
	mov.b32 	%r214, 0;
$L__BB5_18:
	setp.lt.u32 	%p50, %r79, 8;
	mov.f32 	%f127, 0f00000000;
	mov.b32 	%r224, 0;
	@%p50 bra 	$L__BB5_21;
	and.b32  	%r184, %r79, 2147483640;
	neg.s32 	%r222, %r184;
	add.s32 	%r221, %r80, %r214;
	shl.b32 	%r185, %r80, 1;
	add.s32 	%r220, %r185, %r214;
	mad.lo.s32 	%r219, %r80, 3, %r214;
	shl.b32 	%r186, %r80, 2;
	add.s32 	%r218, %r186, %r214;
	mad.lo.s32 	%r217, %r80, 5, %r214;
	mad.lo.s32 	%r216, %r80, 6, %r214;
	mad.lo.s32 	%r215, %r80, 7, %r214;
	cvt.u64.u32 	%rd64, %r214;
	add.s64 	%rd65, %rd6, %rd64;
	shl.b64 	%rd66, %rd65, 2;
	add.s64 	%rd153, %rd2, %rd66;
	mov.f32 	%f127, 0f00000000;
	mov.u64 	%rd152, %rd13;
$L__BB5_20:
	.pragma "nounroll";
	ld.global.nc.f32 	%f49, [%rd152+-16];
	ld.global.nc.f32 	%f50, [%rd153];
	fma.rn.f32 	%f51, %f49, %f50, %f127;
	ld.global.nc.f32 	%f52, [%rd152+-12];
	cvt.u64.u32 	%rd67, %r221;
	add.s64 	%rd68, %rd67, %rd6;
	shl.b64 	%rd69, %rd68, 2;
	add.s64 	%rd70, %rd2, %rd69;
	ld.global.nc.f32 	%f53, [%rd70];
	fma.rn.f32 	%f54, %f52, %f53, %f51;
	ld.global.nc.f32 	%f55, [%rd152+-8];
	cvt.u64.u32 	%rd71, %r220;
	add.s64 	%rd72, %rd71, %rd6;
	shl.b64 	%rd73, %rd72, 2;
	add.s64 	%rd74, %rd2, %rd73;
	ld.global.nc.f32 	%f56, [%rd74];
	fma.rn.f32 	%f57, %f55, %f56, %f54;
	ld.global.nc.f32 	%f58, [%rd152+-4];
	cvt.u64.u32 	%rd75, %r219;
	add.s64 	%rd76, %rd75, %rd6;
	shl.b64 	%rd77, %rd76, 2;
	add.s64 	%rd78, %rd2, %rd77;
	ld.global.nc.f32 	%f59, [%rd78];
	fma.rn.f32 	%f60, %f58, %f59, %f57;
	ld.global.nc.f32 	%f61, [%rd152];
	cvt.u64.u32 	%rd79, %r218;
	add.s64 	%rd80, %rd79, %rd6;
	shl.b64 	%rd81, %rd80, 2;
	add.s64 	%rd82, %rd2, %rd81;
	ld.global.nc.f32 	%f62, [%rd82];
	fma.rn.f32 	%f63, %f61, %f62, %f60;
	ld.global.nc.f32 	%f64, [%rd152+4];
	cvt.u64.u32 	%rd83, %r217;
	add.s64 	%rd84, %rd83, %rd6;
	shl.b64 	%rd85, %rd84, 2;
	add.s64 	%rd86, %rd2, %rd85;
	ld.global.nc.f32 	%f65, [%rd86];
	fma.rn.f32 	%f66, %f64, %f65, %f63;
	ld.global.nc.f32 	%f67, [%rd152+8];
	cvt.u64.u32 	%rd87, %r216;
	add.s64 	%rd88, %rd87, %rd6;
	shl.b64 	%rd89, %rd88, 2;
	add.s64 	%rd90, %rd2, %rd89;
	ld.global.nc.f32 	%f68, [%rd90];
	fma.rn.f32 	%f69, %f67, %f68, %f66;
	ld.global.nc.f32 	%f70, [%rd152+12];
	cvt.u64.u32 	%rd91, %r215;
	add.s64 	%rd92, %rd91, %rd6;
	shl.b64 	%rd93, %rd92, 2;
	add.s64 	%rd94, %rd2, %rd93;
	ld.global.nc.f32 	%f71, [%rd94];
	fma.rn.f32 	%f127, %f70, %f71, %f69;
	add.s32 	%r222, %r222, 8;
	add.s32 	%r221, %r221, %r34;
	add.s32 	%r220, %r220, %r34;
	add.s32 	%r219, %r219, %r34;
	add.s32 	%r218, %r218, %r34;
	add.s32 	%r217, %r217, %r34;
	add.s32 	%r216, %r216, %r34;
	add.s32 	%r215, %r215, %r34;
	add.s64 	%rd153, %rd153, %rd9;
	add.s64 	%rd152, %rd152, 32;
	setp.ne.s32 	%p51, %r222, 0;
	mov.u32 	%r224, %r33;
	@%p51 bra 	$L__BB5_20;
$L__BB5_21:
	setp.eq.s32 	%p52, %r32, 0;
	@%p52 bra 	$L__BB5_29;
	add.s32 	%r187, %r32, -1;
	setp.lt.u32 	%p53, %r187, 3;
	@%p53 bra 	$L__BB5_24;
	cvt.u64.u32 	%rd95, %r224;
	add.s64 	%rd96, %rd95, %rd8;
	shl.b64 	%rd97, %rd96, 2;
	add.s64 	%rd98, %rd3, %rd97;
	ld.global.nc.f32 	%f73, [%rd98];
	mad.lo.s32 	%r188, %r224, %r80, %r214;
	cvt.u64.u32 	%rd99, %r188;
	add.s64 	%rd100, %rd99, %rd6;
	shl.b64 	%rd101, %rd100, 2;
	add.s64 	%rd102, %rd2, %rd101;
	ld.global.nc.f32 	%f74, [%rd102];
	fma.rn.f32 	%f75, %f73, %f74, %f127;
	ld.global.nc.f32 	%f76, [%rd98+4];
	add.s32 	%r189, %r188, %r80;
	cvt.u64.u32 	%rd103, %r189;
	add.s64 	%rd104, %rd103, %rd6;
	shl.b64 	%rd105, %rd104, 2;
	add.s64 	%rd106, %rd2, %rd105;
	ld.global.nc.f32 	%f77, [%rd106];
	fma.rn.f32 	%f78, %f76, %f77, %f75;
	ld.global.nc.f32 	%f79, [%rd98+8];
	add.s32 	%r190, %r189, %r80;
	cvt.u64.u32 	%rd107, %r190;
	add.s64 	%rd108, %rd107, %rd6;
	shl.b64 	%rd109, %rd108, 2;
	add.s64 	%rd110, %rd2, %rd109;
	ld.global.nc.f32 	%f80, [%rd110];
	fma.rn.f32 	%f81, %f79, %f80, %f78;
	ld.global.nc.f32 	%f82, [%rd98+12];
	add.s32 	%r191, %r190, %r80;
	cvt.u64.u32 	%rd111, %r191;
	add.s64 	%rd112, %rd111, %rd6;
	shl.b64 	%rd113, %rd112, 2;
	add.s64 	%rd114, %rd2, %rd113;
	ld.global.nc.f32 	%f83, [%rd114];
	fma.rn.f32 	%f127, %f82, %f83, %f81;
	add.s32 	%r224, %r224, 4;
$L__BB5_24:
	and.b32  	%r192, %r79, 3;
	setp.eq.s32 	%p54, %r192, 0;
	@%p54 bra 	$L__BB5_29;
	setp.eq.s32 	%p55, %r192, 1;
	@%p55 bra 	$L__BB5_27;
	cvt.u64.u32 	%rd115, %r224;
	add.s64 	%rd116, %rd115, %rd8;
	shl.b64 	%rd117, %rd116, 2;
	add.s64 	%rd118, %rd3, %rd117;
	ld.global.nc.f32 	%f85, [%rd118];
	mad.lo.s32 	%r193, %r224, %r80, %r214;
	cvt.u64.u32 	%rd119, %r193;
	add.s64 	%rd120, %rd119, %rd6;
	shl.b64 	%rd121, %rd120, 2;
	add.s64 	%rd122, %rd2, %rd121;
	ld.global.nc.f32 	%f86, [%rd122];
	fma.rn.f32 	%f87, %f85, %f86, %f127;
	ld.global.nc.f32 	%f88, [%rd118+4];
	add.s32 	%r194, %r193, %r80;
	cvt.u64.u32 	%rd123, %r194;
	add.s64 	%rd124, %rd123, %rd6;
	shl.b64 	%rd125, %rd124, 2;
	add.s64 	%rd126, %rd2, %rd125;
	ld.global.nc.f32 	%f89, [%rd126];
	fma.rn.f32 	%f127, %f88, %f89, %f87;
	add.s32 	%r224, %r224, 2;
$L__BB5_27:
	and.b32  	%r195, %r79, 1;
	setp.eq.b32 	%p56, %r195, 1;
	not.pred 	%p57, %p56;
	@%p57 bra 	$L__BB5_29;
	cvt.u64.u32 	%rd127, %r224;
	add.s64 	%rd128, %rd127, %rd8;
	shl.b64 	%rd129, %rd128, 2;
	add.s64 	%rd130, %rd3, %rd129;
	ld.global.nc.f32 	%f90, [%rd130];
	mad.lo.s32 	%r196, %r224, %r80, %r214;
	cvt.u64.u32 	%rd131, %r196;
	add.s64 	%rd132, %rd131, %rd6;
	shl.b64 	%rd133, %rd132, 2;
	add.s64 	%rd134, %rd2, %rd133;
	ld.global.nc.f32 	%f91, [%rd134];
	fma.rn.f32 	%f127, %f90, %f91, %f127;
$L__BB5_29:
	ld.param.u64 	%rd151, [_Z25expert_mlp_forward_kernelPKfPfS0_S0_S0_S0_PKiiiii_param_4];
	cvt.u64.u32 	%rd135, %r214;
	add.s64 	%rd136, %rd135, %rd12;
	shl.b64 	%rd137, %rd136, 2;
	add.s64 	%rd138, %rd10, %rd137;
	ld.global.nc.f32 	%f92, [%rd138];
	add.f32 	%f93, %f127, %f92;
	mul.f32 	%f94, %f93, %f93;
	mul.f32 	%f95, %f93, %f94;
	fma.rn.f32 	%f96, %f95, 0f3D372713, %f93;
	mul.f32 	%f97, %f96, 0f3F4C422A;
	mul.f32 	%f98, %f93, 0f3F000000;
	abs.f32 	%f99, %f97;
	mul.f32 	%f100, %f99, 0f4038AA3B;
	ex2.approx.ftz.f32 	%f101, %f100;
	add.f32 	%f102, %f101, 0f3F800000;
	rcp.approx.ftz.f32 	%f103, %f102;
	fma.rn.f32 	%f104, %f103, 0fC0000000, 0f3F800000;
	setp.ge.f32 	%p58, %f99, 0f41102CB4;
	selp.f32 	%f105, 0f3F800000, %f104, %p58;
	copysign.f32 	%f106, %f97, %f105;
	mul.f32 	%f107, %f97, %f97;
	fma.rn.f32 	%f108, %f107, 0f3C80F082, 0fBD563CAE;
	fma.rn.f32 	%f109, %f108, %f107, 0f3E085941;
	fma.rn.f32 	%f110, %f109, %f107, 0fBEAAA9ED;
	fma.rn.f32 	%f111, %f110, %f107, 0f00000000;
	fma.rn.f32 	%f112, %f111, %f97, %f97;
	setp.ge.f32 	%p59, %f99, 0f3F19999A;
	selp.f32 	%f113, %f106, %f112, %p59;
	add.f32 	%f114, %f113, 0f3F800000;
	mul.f32 	%f115, %f98, %f114;
	mad.lo.s32 	%r197, %r214, %r79, %r213;
	cvt.u64.u32 	%rd139, %r197;
	add.s64 	%rd140, %rd139, %rd11;
	cvta.to.global.u64 	%rd141, %rd151;
	shl.b64 	%rd142, %rd140, 2;
	add.s64 	%rd143, %rd141, %rd142;
	ld.global.nc.f32 	%f116, [%rd143];
	fma.rn.f32 	%f119, %f116, %f115, %f119;
	add.s32 	%r214, %r214, 1;
	setp.ne.s32 	%p60, %r214, %r80;
	@%p60 bra 	$L__BB5_18;
	cvt.u64.u32 	%rd144, %r213;
	add.s64 	%rd145, %rd144, %rd7;
	shl.b64 	%rd146, %rd145, 2;
	add.s64 	%rd147, %rd5, %rd146;
	ld.global.nc.f32 	%f117, [%rd147];
	add.f32 	%f118, %f119, %f117;
	add.s64 	%rd148, %rd144, %rd8;
	shl.b64 	%rd149, %rd148, 2;
	add.s64 	%rd150, %rd4, %rd149;
	st.global.f32 	[%rd150], %f118;
	add.s32 	%r213, %r213, 1;
	setp.eq.s32 	%p61, %r213, %r79;
	@%p61 bra 	$L__BB5_42;
	bra.uni 	$L__BB5_17;
$L__BB5_31:
	and.b32  	%r68, %r79, 7;
	setp.lt.u32 	%p42, %r79, 8;
	mov.b32 	%r228, 0;
	@%p42 bra 	$L__BB5_34;
	and.b32  	%r228, %r79, 2147483640;
	mov.b32 	%r226, 0;
$L__BB5_33:
	.pragma "nounroll";
	cvt.u64.u32 	%rd34, %r226;
	add.s64 	%rd35, %rd34, %rd7;
	shl.b64 	%rd36, %rd35, 2;
	add.s64 	%rd37, %rd5, %rd36;
	ld.global.nc.f32 	%f15, [%rd37];
	add.f32 	%f16, %f15, 0f00000000;
	add.s64 	%rd38, %rd34, %rd8;
	shl.b64 	%rd39, %rd38, 2;
	add.s64 	%rd40, %rd4, %rd39;
	st.global.f32 	[%rd40], %f16;
	ld.global.nc.f32 	%f17, [%rd37+4];
	add.f32 	%f18, %f17, 0f00000000;
	st.global.f32 	[%rd40+4], %f18;
	ld.global.nc.f32 	%f19, [%rd37+8];
	add.f32 	%f20, %f19, 0f00000000;
	st.global.f32 	[%rd40+8], %f20;
	ld.global.nc.f32 	%f21, [%rd37+12];
	add.f32 	%f22, %f21, 0f00000000;
	st.global.f32 	[%rd40+12], %f22;
	ld.global.nc.f32 	%f23, [%rd37+16];
	add.f32 	%f24, %f23, 0f00000000;
	st.global.f32 	[%rd40+16], %f24;
	ld.global.nc.f32 	%f25, [%rd37+20];
	add.f32 	%f26, %f25, 0f00000000;
	st.global.f32 	[%rd40+20], %f26;
	ld.global.nc.f32 	%f27, [%rd37+24];
	add.f32 	%f28, %f27, 0f00000000;
	st.global.f32 	[%rd40+24], %f28;
	ld.global.nc.f32 	%f29, [%rd37+28];
	add.f32 	%f30, %f29, 0f00000000;
	st.global.f32 	[%rd40+28], %f30;
	add.s32 	%r226, %r226, 8;
	setp.ne.s32 	%p43, %r226, %r228;
	@%p43 bra 	$L__BB5_33;
$L__BB5_34:
	setp.eq.s32 	%p44, %r68, 0;
	@%p44 bra 	$L__BB5_42;
	and.b32  	%r73, %r79, 3;
	setp.lt.u32 	%p45, %r68, 4;
	@%p45 bra 	$L__BB5_37;
	cvt.u64.u32 	%rd41, %r228;
	add.s64 	%rd42, %rd41, %rd7;
	shl.b64 	%rd43, %rd42, 2;
	add.s64 	%rd44, %rd5, %rd43;
	ld.global.nc.f32 	%f31, [%rd44];
	add.f32 	%f32, %f31, 0f00000000;
	add.s64 	%rd45, %rd41, %rd8;
	shl.b64 	%rd46, %rd45, 2;
	add.s64 	%rd47, %rd4, %rd46;
	st.global.f32 	[%rd47], %f32;
	ld.global.nc.f32 	%f33, [%rd44+4];
	add.f32 	%f34, %f33, 0f00000000;
	st.global.f32 	[%rd47+4], %f34;
	ld.global.nc.f32 	%f35, [%rd44+8];
	add.f32 	%f36, %f35, 0f00000000;
	st.global.f32 	[%rd47+8], %f36;
	ld.global.nc.f32 	%f37, [%rd44+12];
	add.f32 	%f38, %f37, 0f00000000;
	st.global.f32 	[%rd47+12], %f38;
	add.s32 	%r228, %r228, 4;
$L__BB5_37:
	setp.eq.s32 	%p46, %r73, 0;
	@%p46 bra 	$L__BB5_42;
	setp.eq.s32 	%p47, %r73, 1;
	@%p47 bra 	$L__BB5_40;
	cvt.u64.u32 	%rd48, %r228;
	add.s64 	%rd49, %rd48, %rd7;
	shl.b64 	%rd50, %rd49, 2;
	add.s64 	%rd51, %rd5, %rd50;
	ld.global.nc.f32 	%f39, [%rd51];
	add.f32 	%f40, %f39, 0f00000000;
	add.s64 	%rd52, %rd48, %rd8;
	shl.b64 	%rd53, %rd52, 2;
	add.s64 	%rd54, %rd4, %rd53;
	st.global.f32 	[%rd54], %f40;
	ld.global.nc.f32 	%f41, [%rd51+4];
	add.f32 	%f42, %f41, 0f00000000;
	st.global.f32 	[%rd54+4], %f42;
	add.s32 	%r228, %r228, 2;
$L__BB5_40:
	and.b32  	%r179, %r79, 1;
	setp.eq.b32 	%p48, %r179, 1;
	not.pred 	%p49, %p48;
	@%p49 bra 	$L__BB5_42;
	cvt.u64.u32 	%rd55, %r228;
	add.s64 	%rd56, %rd55, %rd7;
	shl.b64 	%rd57, %rd56, 2;
	add.s64 	%rd58, %rd5, %rd57;
	ld.global.nc.f32 	%f43, [%rd58];
	add.f32 	%f44, %f43, 0f00000000;
	add.s64 	%rd59, %rd55, %rd8;
	shl.b64 	%rd60, %rd59, 2;
	add.s64 	%rd61, %rd4, %rd60;
	st.global.f32 	[%rd61], %f44;
$L__BB5_42:
	ret;

}
	// .globl	_Z22combine_outputs_kernelPKfPKiS2_S2_S0_Pfii
.visible .entry _Z22combine_outputs_kernelPKfPKiS2_S2_S0_Pfii(
	.param .u64 .ptr .align 1 _Z22combine_outputs_kernelPKfPKiS2_S2_S0_Pfii_param_0,
	.param .u64 .ptr .align 1 _Z22combine_outputs_kernelPKfPKiS2_S2_S0_Pfii_param_1,
	.param .u64 .ptr .align 1 _Z22combine_outputs_kernelPKfPKiS2_S2_S0_Pfii_param_2,
	.param .u64 .ptr .align 1 _Z22combine_outputs_kernelPKfPKiS2_S2_S0_Pfii_param_3,
	.param .u64 .ptr .align 1 _Z22combine_outputs_kernelPKfPKiS2_S2_S0_Pfii_param_4,
	.param .u64 .ptr .align 1 _Z22combine_outputs_kernelPKfPKiS2_S2_S0_Pfii_param_5,
	.param .u32 _Z22combine_outputs_kernelPKfPKiS2_S2_S0_Pfii_param_6,
	.param .u32 _Z22combine_outputs_kernelPKfPKiS2_S2_S0_Pfii_param_7
)
{
	.reg .pred 	%p<11>;
	.reg .b32 	%r<52>;
	.reg .b32 	%f<60>;
	.reg .b64 	%rd<37>;

	ld.param.u64 	%rd9, [_Z22combine_outputs_kernelPKfPKiS2_S2_S0_Pfii_param_0];
	ld.param.u64 	%rd5, [_Z22combine_outputs_kernelPKfPKiS2_S2_S0_Pfii_param_1];
	ld.param.u64 	%rd6, [_Z22combine_outputs_kernelPKfPKiS2_S2_S0_Pfii_param_2];
	ld.param.u64 	%rd7, [_Z22combine_outputs_kernelPKfPKiS2_S2_S0_Pfii_param_3];
	ld.param.u64 	%rd8, [_Z22combine_outputs_kernelPKfPKiS2_S2_S0_Pfii_param_4];
	ld.param.u64 	%rd10, [_Z22combine_outputs_kernelPKfPKiS2_S2_S0_Pfii_param_5];
	ld.param.u32 	%r31, [_Z22combine_outputs_kernelPKfPKiS2_S2_S0_Pfii_param_6];
	ld.param.u32 	%r30, [_Z22combine_outputs_kernelPKfPKiS2_S2_S0_Pfii_param_7];
	cvta.to.global.u64 	%rd1, %rd10;
	cvta.to.global.u64 	%rd2, %rd9;
	mov.u32 	%r32, %ctaid.x;
	mov.u32 	%r33, %ntid.x;
	mov.u32 	%r34, %tid.x;
	mad.lo.s32 	%r1, %r32, %r33, %r34;
	setp.ge.s32 	%p1, %r1, %r31;
	@%p1 bra 	$L__BB6_14;
	cvta.to.global.u64 	%rd11, %rd5;
	cvta.to.global.u64 	%rd12, %rd6;
	cvta.to.global.u64 	%rd13, %rd7;
	cvta.to.global.u64 	%rd14, %rd8;
	mul.wide.s32 	%rd15, %r1, 4;
	add.s64 	%rd16, %rd11, %rd15;
	ld.global.nc.u32 	%r35, [%rd16];
	add.s64 	%rd17, %rd12, %rd15;
	ld.global.nc.u32 	%r36, [%rd17];
	mul.wide.s32 	%rd18, %r35, 4;
	add.s64 	%rd19, %rd13, %rd18;
	ld.global.nc.u32 	%r37, [%rd19];
	add.s32 	%r2, %r37, %r36;
	add.s64 	%rd20, %rd14, %rd15;
	ld.global.nc.f32 	%f1, [%rd20];
	setp.lt.s32 	%p2, %r30, 1;
	@%p2 bra 	$L__BB6_14;
	mul.lo.s32 	%r3, %r2, %r30;
	mul.lo.s32 	%r4, %r30, %r1;
	and.b32  	%r5, %r30, 15;
	setp.lt.u32 	%p3, %r30, 16;
	mov.b32 	%r47, 0;
	@%p3 bra 	$L__BB6_5;
	and.b32  	%r47, %r30, 2147483632;
	neg.s32 	%r45, %r47;
	add.s64 	%rd3, %rd2, 32;
	add.s64 	%rd4, %rd1, 32;
	mov.u32 	%r43, %r4;
	mov.u32 	%r44, %r3;
$L__BB6_4:
	.pragma "nounroll";
	mul.wide.s32 	%rd21, %r44, 4;
	add.s64 	%rd22, %rd3, %rd21;
	mul.wide.s32 	%rd23, %r43, 4;
	add.s64 	%rd24, %rd4, %rd23;
	ld.global.nc.f32 	%f2, [%rd22+-32];
	mul.f32 	%f3, %f1, %f2;
	st.global.f32 	[%rd24+-32], %f3;
	ld.global.nc.f32 	%f4, [%rd22+-28];
	mul.f32 	%f5, %f1, %f4;
	st.global.f32 	[%rd24+-28], %f5;
	ld.global.nc.f32 	%f6, [%rd22+-24];
	mul.f32 	%f7, %f1, %f6;
	st.global.f32 	[%rd24+-24], %f7;
	ld.global.nc.f32 	%f8, [%rd22+-20];
	mul.f32 	%f9, %f1, %f8;
	st.global.f32 	[%rd24+-20], %f9;
	ld.global.nc.f32 	%f10, [%rd22+-16];
	mul.f32 	%f11, %f1, %f10;
	st.global.f32 	[%rd24+-16], %f11;
	ld.global.nc.f32 	%f12, [%rd22+-12];
	mul.f32 	%f13, %f1, %f12;
	st.global.f32 	[%rd24+-12], %f13;
	ld.global.nc.f32 	%f14, [%rd22+-8];
	mul.f32 	%f15, %f1, %f14;
	st.global.f32 	[%rd24+-8], %f15;
	ld.global.nc.f32 	%f16, [%rd22+-4];
	mul.f32 	%f17, %f1, %f16;
	st.global.f32 	[%rd24+-4], %f17;
	ld.global.nc.f32 	%f18, [%rd22];
	mul.f32 	%f19, %f1, %f18;
	st.global.f32 	[%rd24], %f19;
	ld.global.nc.f32 	%f20, [%rd22+4];
	mul.f32 	%f21, %f1, %f20;
	st.global.f32 	[%rd24+4], %f21;
	ld.global.nc.f32 	%f22, [%rd22+8];
	mul.f32 	%f23, %f1, %f22;
	st.global.f32 	[%rd24+8], %f23;
	ld.global.nc.f32 	%f24, [%rd22+12];
	mul.f32 	%f25, %f1, %f24;
	st.global.f32 	[%rd24+12], %f25;
	ld.global.nc.f32 	%f26, [%rd22+16];
	mul.f32 	%f27, %f1, %f26;
	st.global.f32 	[%rd24+16], %f27;
	ld.global.nc.f32 	%f28, [%rd22+20];
	mul.f32 	%f29, %f1, %f28;
	st.global.f32 	[%rd24+20], %f29;
	ld.global.nc.f32 	%f30, [%rd22+24];
	mul.f32 	%f31, %f1, %f30;
	st.global.f32 	[%rd24+24], %f31;
	ld.global.nc.f32 	%f32, [%rd22+28];
	mul.f32 	%f33, %f1, %f32;
	st.global.f32 	[%rd24+28], %f33;
	add.s32 	%r45, %r45, 16;
	add.s32 	%r44, %r44, 16;
	add.s32 	%r43, %r43, 16;
	setp.ne.s32 	%p4, %r45, 0;
	@%p4 bra 	$L__BB6_4;
$L__BB6_5:
	setp.eq.s32 	%p5, %r5, 0;
	@%p5 bra 	$L__BB6_14;
	and.b32  	%r15, %r30, 7;
	setp.lt.u32 	%p6, %r5, 8;
	@%p6 bra 	$L__BB6_8;
	add.s32 	%r39, %r47, %r3;
	mul.wide.s32 	%rd25, %r39, 4;
	add.s64 	%rd26, %rd2, %rd25;
	ld.global.nc.f32 	%f34, [%rd26];
	mul.f32 	%f35, %f1, %f34;
	add.s32 	%r40, %r47, %r4;
	mul.wide.s32 	%rd27, %r40, 4;
	add.s64 	%rd28, %rd1, %rd27;
	st.global.f32 	[%rd28], %f35;
	ld.global.nc.f32 	%f36, [%rd26+4];
	mul.f32 	%f37, %f1, %f36;
	st.global.f32 	[%rd28+4], %f37;
	ld.global.nc.f32 	%f38, [%rd26+8];
	mul.f32 	%f39, %f1, %f38;
	st.global.f32 	[%rd28+8], %f39;
	ld.global.nc.f32 	%f40, [%rd26+12];
	mul.f32 	%f41, %f1, %f40;
	st.global.f32 	[%rd28+12], %f41;
	ld.global.nc.f32 	%f42, [%rd26+16];
	mul.f32 	%f43, %f1, %f42;
	st.global.f32 	[%rd28+16], %f43;
	ld.global.nc.f32 	%f44, [%rd26+20];
	mul.f32 	%f45, %f1, %f44;
	st.global.f32 	[%rd28+20], %f45;
	ld.global.nc.f32 	%f46, [%rd26+24];
	mul.f32 	%f47, %f1, %f46;
	st.global.f32 	[%rd28+24], %f47;
	ld.global.nc.f32 	%f48, [%rd26+28];
	mul.f32 	%f49, %f1, %f48;
	st.global.f32 	[%rd28+28], %f49;
	add.s32 	%r47, %r47, 8;
$L__BB6_8:
	setp.eq.s32 	%p7, %r15, 0;
	@%p7 bra 	$L__BB6_14;
	and.b32  	%r18, %r30, 3;
	setp.lt.u32 	%p8, %r15, 4;
	@%p8 bra 	$L__BB6_11;
	add.s32 	%r41, %r47, %r3;
	mul.wide.s32 	%rd29, %r41, 4;
	add.s64 	%rd30, %rd2, %rd29;
	ld.global.nc.f32 	%f50, [%rd30];
	mul.f32 	%f51, %f1, %f50;
	add.s32 	%r42, %r47, %r4;
	mul.wide.s32 	%rd31, %r42, 4;
	add.s64 	%rd32, %rd1, %rd31;
	st.global.f32 	[%rd32], %f51;
	ld.global.nc.f32 	%f52, [%rd30+4];
	mul.f32 	%f53, %f1, %f52;
	st.global.f32 	[%rd32+4], %f53;
	ld.global.nc.f32 	%f54, [%rd30+8];
	mul.f32 	%f55, %f1, %f54;
	st.global.f32 	[%rd32+8], %f55;
	ld.global.nc.f32 	%f56, [%rd30+12];
	mul.f32 	%f57, %f1, %f56;
	st.global.f32 	[%rd32+12], %f57;
	add.s32 	%r47, %r47, 4;
$L__BB6_11:
	setp.eq.s32 	%p9, %r18, 0;
	@%p9 bra 	$L__BB6_14;
	add.s32 	%r51, %r47, %r4;
	add.s32 	%r50, %r47, %r3;
	neg.s32 	%r49, %r18;
$L__BB6_13:
	.pragma "nounroll";
	mul.wide.s32 	%rd33, %r51, 4;
	add.s64 	%rd34, %rd1, %rd33;
	mul.wide.s32 	%rd35, %r50, 4;
	add.s64 	%rd36, %rd2, %rd35;
	ld.global.nc.f32 	%f58, [%rd36];
	mul.f32 	%f59, %f1, %f58;
	st.global.f32 	[%rd34], %f59;
	add.s32 	%r51, %r51, 1;
	add.s32 	%r50, %r50, 1;
	add.s32 	%r49, %r49, 1;
	setp.ne.s32 	%p10, %r49, 0;
	@%p10 bra 	$L__BB6_13;
$L__BB6_14:
	ret;

}


// ===== COMPILED SASS (sm_100) =====

	.target	sm_100

	.elftype	@"ET_EXEC"


//--------------------- .note.nv.tkinfo           --------------------------
	.section	.note.nv.tkinfo,"",@"SHT_NOTE"
	.sectionflags	@"SHF_NOTE_NV_TKINFO"
	.tkinfo
        /*0018*/ 	.word	0x00000002
        /*0030*/ 	.string	""
        /*0030*/ 	.string	"ptxas"
        /*0030*/ 	.string	"Cuda compilation tools, release 13.0, V13.0.88"
        /*0030*/ 	.string	"Build cuda_13.0.r13.0/compiler.36424714_0"
        /*0030*/ 	.string	"-arch sm_100 -m 64 "



//--------------------- .note.nv.cuinfo           --------------------------
	.section	.note.nv.cuinfo,"",@"SHT_NOTE"
	.sectionflags	@"SHF_NOTE_NV_CUINFO"
        /*0018*/ 	.short	0x0002
        /*001a*/ 	.short	0x0064
        /*001c*/ 	.short	0x0082
	.zero		2


//--------------------- .nv.info                  --------------------------
	.section	.nv.info,"",@"SHT_CUDA_INFO"
	.align	4


	//----- nvinfo : EIATTR_REGCOUNT
	.align		4
        /*0000*/ 	.byte	0x04, 0x2f
        /*0002*/ 	.short	(.L_1 - .L_0)
	.align		4
.L_0:
        /*0004*/ 	.word	index@(_Z26compute_gate_logits_kernelPKfS0_S0_Pfiii)
        /*0008*/ 	.word	0x00000020


	//----- nvinfo : EIATTR_FRAME_SIZE
	.align		4
.L_1:
        /*000c*/ 	.byte	0x04, 0x11
        /*000e*/ 	.short	(.L_3 - .L_2)
	.align		4
.L_2:
        /*0010*/ 	.word	index@(_Z26compute_gate_logits_kernelPKfS0_S0_Pfiii)
        /*0014*/ 	.word	0x00000000


	//----- nvinfo : EIATTR_REGCOUNT
	.align		4
.L_3:
        /*0018*/ 	.byte	0x04, 0x2f
        /*001a*/ 	.short	(.L_5 - .L_4)
	.align		4
.L_4:
        /*001c*/ 	.word	index@(_Z19softmax_top1_kernelPKfPiPfii)
        /*0020*/ 	.word	0x0000001f


	//----- nvinfo : EIATTR_FRAME_SIZE
	.align		4
.L_5:
        /*0024*/ 	.byte	0x04, 0x11
        /*0026*/ 	.short	(.L_7 - .L_6)
	.align		4
.L_6:
        /*0028*/ 	.word	index@($__internal_0_$__cuda_sm3x_div_rn_noftz_f32_slowpath)
        /*002c*/ 	.word	0x00000000


	//----- nvinfo : EIATTR_FRAME_SIZE
	.align		4
.L_7:
        /*0030*/ 	.byte	0x04, 0x11
        /*0032*/ 	.short	(.L_9 - .L_8)
	.align		4
.L_8:
        /*0034*/ 	.word	index@(_Z19softmax_top1_kernelPKfPiPfii)
        /*0038*/ 	.word	0x00000000


	//----- nvinfo : EIATTR_REGCOUNT
	.align		4
.L_9:
        /*003c*/ 	.byte	0x04, 0x2f
        /*003e*/ 	.short	(.L_11 - .L_10)
	.align		4
.L_10:
        /*0040*/ 	.word	index@(_Z31count_expert_assignments_kernelPKiPii)
        /*0044*/ 	.word	0x0000000a


	//----- nvinfo : EIATTR_FRAME_SIZE
	.align		4
.L_11:
        /*0048*/ 	.byte	0x04, 0x11
        /*004a*/ 	.short	(.L_13 - .L_12)
	.align		4
.L_12:
        /*004c*/ 	.word	index@(_Z31count_expert_assignments_kernelPKiPii)
        /*0050*/ 	.word	0x00000000


	//----- nvinfo : EIATTR_REGCOUNT
	.align		4
.L_13:
        /*0054*/ 	.byte	0x04, 0x2f
        /*0056*/ 	.short	(.L_15 - .L_14)
	.align		4
.L_14:
        /*0058*/ 	.word	index@(_Z23assign_positions_kernelPKiPiS1_i)
        /*005c*/ 	.word	0x0000000e


	//----- nvinfo : EIATTR_FRAME_SIZE
	.align		4
.L_15:
        /*0060*/ 	.byte	0x04, 0x11
        /*0062*/ 	.short	(.L_17 - .L_16)
	.align		4
.L_16:
        /*0064*/ 	.word	index@(_Z23assign_positions_kernelPKiPiS1_i)
        /*0068*/ 	.word	0x00000000


	//----- nvinfo : EIATTR_REGCOUNT
	.align		4
.L_17:
        /*006c*/ 	.byte	0x04, 0x2f
        /*006e*/ 	.short	(.L_19 - .L_18)
	.align		4
.L_18:
        /*0070*/ 	.word	index@(_Z22dispatch_tokens_kernelPKfPKiS2_S2_Pfii)
        /*0074*/ 	.word	0x00000020


	//----- nvinfo : EIATTR_FRAME_SIZE
	.align		4
.L_19:
        /*0078*/ 	.byte	0x04, 0x11
        /*007a*/ 	.short	(.L_21 - .L_20)
	.align		4
.L_20:
        /*007c*/ 	.word	index@(_Z22dispatch_tokens_kernelPKfPKiS2_S2_Pfii)
        /*0080*/ 	.word	0x00000000


	//----- nvinfo : EIATTR_REGCOUNT
	.align		4
.L_21:
        /*0084*/ 	.byte	0x04, 0x2f
        /*0086*/ 	.short	(.L_23 - .L_22)
	.align		4
.L_22:
        /*0088*/ 	.word	index@(_Z25expert_mlp_forward_kernelPKfPfS0_S0_S0_S0_PKiiiii)
        /*008c*/ 	.word	0x00000020


	//----- nvinfo : EIATTR_FRAME_SIZE
	.align		4
.L_23:
        /*0090*/ 	.byte	0x04, 0x11
        /*0092*/ 	.short	(.L_25 - .L_24)
	.align		4
.L_24:
        /*0094*/ 	.word	index@(_Z25expert_mlp_forward_kernelPKfPfS0_S0_S0_S0_PKiiiii)
        /*0098*/ 	.word	0x00000000


	//----- nvinfo : EIATTR_REGCOUNT
	.align		4
.L_25:
        /*009c*/ 	.byte	0x04, 0x2f
        /*009e*/ 	.short	(.L_27 - .L_26)
	.align		4
.L_26:
        /*00a0*/ 	.word	index@(_Z22combine_outputs_kernelPKfPKiS2_S2_S0_Pfii)
        /*00a4*/ 	.word	0x00000020


	//----- nvinfo : EIATTR_FRAME_SIZE
	.align		4
.L_27:
        /*00a8*/ 	.byte	0x04, 0x11
        /*00aa*/ 	.short	(.L_29 - .L_28)
	.align		4
.L_28:
        /*00ac*/ 	.word	index@(_Z22combine_outputs_kernelPKfPKiS2_S2_S0_Pfii)
        /*00b0*/ 	.word	0x00000000


	//----- nvinfo : EIATTR_MIN_STACK_SIZE
	.align		4
.L_29:
        /*00b4*/ 	.byte	0x04, 0x12
        /*00b6*/ 	.short	(.L_31 - .L_30)
	.align		4
.L_30:
        /*00b8*/ 	.word	index@(_Z22combine_outputs_kernelPKfPKiS2_S2_S0_Pfii)
        /*00bc*/ 	.word	0x00000000


	//----- nvinfo : EIATTR_MIN_STACK_SIZE
	.align		4
.L_31:
        /*00c0*/ 	.byte	0x04, 0x12
        /*00c2*/ 	.short	(.L_33 - .L_32)
	.align		4
.L_32:
        /*00c4*/ 	.word	index@(_Z25expert_mlp_forward_kernelPKfPfS0_S0_S0_S0_PKiiiii)
        /*00c8*/ 	.word	0x00000000


	//----- nvinfo : EIATTR_MIN_STACK_SIZE
	.align		4
.L_33:
        /*00cc*/ 	.byte	0x04, 0x12
        /*00ce*/ 	.short	(.L_35 - .L_34)
	.align		4
.L_34:
        /*00d0*/ 	.word	index@(_Z22dispatch_tokens_kernelPKfPKiS2_S2_Pfii)
        /*00d4*/ 	.word	0x00000000


	//----- nvinfo : EIATTR_MIN_STACK_SIZE
	.align		4
.L_35:
        /*00d8*/ 	.byte	0x04, 0x12
        /*00da*/ 	.short	(.L_37 - .L_36)
	.align		4
.L_36:
        /*00dc*/ 	.word	index@(_Z23assign_positions_kernelPKiPiS1_i)
        /*00e0*/ 	.word	0x00000000


	//----- nvinfo : EIATTR_MIN_STACK_SIZE
	.align		4
.L_37:
        /*00e4*/ 	.byte	0x04, 0x12
        /*00e6*/ 	.short	(.L_39 - .L_38)
	.align		4
.L_38:
        /*00e8*/ 	.word	index@(_Z31count_expert_assignments_kernelPKiPii)
        /*00ec*/ 	.word	0x00000000


	//----- nvinfo : EIATTR_MIN_STACK_SIZE
	.align		4
.L_39:
        /*00f0*/ 	.byte	0x04, 0x12
        /*00f2*/ 	.short	(.L_41 - .L_40)
	.align		4
.L_40:
        /*00f4*/ 	.word	index@(_Z19softmax_top1_kernelPKfPiPfii)
        /*00f8*/ 	.word	0x00000000


	//----- nvinfo : EIATTR_MIN_STACK_SIZE
	.align		4
.L_41:
        /*00fc*/ 	.byte	0x04, 0x12
        /*00fe*/ 	.short	(.L_43 - .L_42)
	.align		4
.L_42:
        /*0100*/ 	.word	index@(_Z26compute_gate_logits_kernelPKfS0_S0_Pfiii)
        /*0104*/ 	.word	0x00000000
.L_43:


//--------------------- .nv.compat                --------------------------
	.section	.nv.compat,"",@"SHT_CUDA_COMPAT_INFO"
	.align	4
        /*0000*/ 	.byte	0x02, 0x09, 0x00, 0x00, 0x02, 0x02, 0x01, 0x00, 0x02, 0x05, 0x05, 0x00, 0x03, 0x07, 0x01, 0x01
        /*0010*/ 	.byte	0x02, 0x03, 0x00, 0x00, 0x02, 0x06, 0x01, 0x00, 0x04, 0x0b, 0x08, 0x00, 0x01, 0x00, 0x00, 0x00
        /*0020*/ 	.byte	0x00, 0x00, 0x00, 0x00


//--------------------- .nv.info._Z22combine_outputs_kernelPKfPKiS2_S2_S0_Pfii --------------------------
	.section	.nv.info._Z22combine_outputs_kernelPKfPKiS2_S2_S0_Pfii,"",@"SHT_CUDA_INFO"
	.sectionflags	@""
	.align	4


	//----- nvinfo : EIATTR_CUDA_API_VERSION
	.align		4
        /*0000*/ 	.byte	0x04, 0x37
        /*0002*/ 	.short	(.L_45 - .L_44)
.L_44:
        /*0004*/ 	.word	0x00000082


	//----- nvinfo : EIATTR_KPARAM_INFO
	.align		4
.L_45:
        /*0008*/ 	.byte	0x04, 0x17
        /*000a*/ 	.short	(.L_47 - .L_46)
.L_46:
        /*000c*/ 	.word	0x00000000
        /*0010*/ 	.short	0x0007
        /*0012*/ 	.short	0x0034
        /*0014*/ 	.byte	0x00, 0xf0, 0x11, 0x00


	//----- nvinfo : EIATTR_KPARAM_INFO
	.align		4
.L_47:
        /*0018*/ 	.byte	0x04, 0x17
        /*001a*/ 	.short	(.L_49 - .L_48)
.L_48:
        /*001c*/ 	.word	0x00000000
        /*0020*/ 	.short	0x0006
        /*0022*/ 	.short	0x0030
        /*0024*/ 	.byte	0x00, 0xf0, 0x11, 0x00


	//----- nvinfo : EIATTR_KPARAM_INFO
	.align		4
.L_49:
        /*0028*/ 	.byte	0x04, 0x17
        /*002a*/ 	.short	(.L_51 - .L_50)
.L_50:
        /*002c*/ 	.word	0x00000000
        /*0030*/ 	.short	0x0005
        /*0032*/ 	.short	0x0028
        /*0034*/ 	.byte	0x00, 0xf5, 0x21, 0x00


	//----- nvinfo : EIATTR_KPARAM_INFO
	.align		4
.L_51:
        /*0038*/ 	.byte	0x04, 0x17
        /*003a*/ 	.short	(.L_53 - .L_52)
.L_52:
        /*003c*/ 	.word	0x00000000
        /*0040*/ 	.short	0x0004
        /*0042*/ 	.short	0x0020
        /*0044*/ 	.byte	0x00, 0xf5, 0x21, 0x00


	//----- nvinfo : EIATTR_KPARAM_INFO
	.align		4
.L_53:
        /*0048*/ 	.byte	0x04, 0x17
        /*004a*/ 	.short	(.L_55 - .L_54)
.L_54:
        /*004c*/ 	.word	0x00000000
        /*0050*/ 	.short	0x0003
        /*0052*/ 	.short	0x0018
        /*0054*/ 	.byte	0x00, 0xf5, 0x21, 0x00


	//----- nvinfo : EIATTR_KPARAM_INFO
	.align		4
.L_55:
        /*0058*/ 	.byte	0x04, 0x17
        /*005a*/ 	.short	(.L_57 - .L_56)
.L_56:
        /*005c*/ 	.word	0x00000000
        /*0060*/ 	.short	0x0002
        /*0062*/ 	.short	0x0010
        /*0064*/ 	.byte	0x00, 0xf5, 0x21, 0x00


	//----- nvinfo : EIATTR_KPARAM_INFO
	.align		4
.L_57:
        /*0068*/ 	.byte	0x04, 0x17
        /*006a*/ 	.short	(.L_59 - .L_58)
.L_58:
        /*006c*/ 	.word	0x00000000
        /*0070*/ 	.short	0x0001
        /*0072*/ 	.short	0x0008
        /*0074*/ 	.byte	0x00, 0xf5, 0x21, 0x00


	//----- nvinfo : EIATTR_KPARAM_INFO
	.align		4
.L_59:
        /*0078*/ 	.byte	0x04, 0x17
        /*007a*/ 	.short	(.L_61 - .L_60)
.L_60:
        /*007c*/ 	.word	0x00000000
        /*0080*/ 	.short	0x0000
        /*0082*/ 	.short	0x0000
        /*0084*/ 	.byte	0x00, 0xf5, 0x21, 0x00


	//----- nvinfo : EIATTR_SPARSE_MMA_MASK
	.align		4
.L_61:
        /*0088*/ 	.byte	0x03, 0x50
        /*008a*/ 	.short	0x0000


	//----- nvinfo : EIATTR_MAXREG_COUNT
	.align		4
        /*008c*/ 	.byte	0x03, 0x1b
        /*008e*/ 	.short	0x00ff


	//----- nvinfo : EIATTR_MERCURY_ISA_VERSION
	.align		4
        /*0090*/ 	.byte	0x03, 0x5f
        /*0092*/ 	.short	0x0101


	//----- nvinfo : EIATTR_VRC_CTA_INIT_COUNT
	.align		4
        /*0094*/ 	.byte	0x02, 0x4a
	.zero		1
	.zero		1


	//----- nvinfo : EIATTR_EXIT_INSTR_OFFSETS
	.align		4
        /*0098*/ 	.byte	0x04, 0x1c
        /*009a*/ 	.short	(.L_63 - .L_62)


	//   ....[0]....
.L_62:
        /*009c*/ 	.word	0x00000070


	//   ....[1]....
        /*00a0*/ 	.word	0x00000140


	//   ....[2]....
        /*00a4*/ 	.word	0x00000650


	//   ....[3]....
        /*00a8*/ 	.word	0x00000890


	//   ....[4]....
        /*00ac*/ 	.word	0x00000a10


	//   ....[5]....
        /*00b0*/ 	.word	0x00000b10


	//----- nvinfo : EIATTR_CBANK_PARAM_SIZE
	.align		4
.L_63:
        /*00b4*/ 	.byte	0x03, 0x19
        /*00b6*/ 	.short	0x0038


	//----- nvinfo : EIATTR_PARAM_CBANK
	.align		4
        /*00b8*/ 	.byte	0x04, 0x0a
        /*00ba*/ 	.short	(.L_65 - .L_64)
	.align		4
.L_64:
        /*00bc*/ 	.word	index@(.nv.constant0._Z22combine_outputs_kernelPKfPKiS2_S2_S0_Pfii)
        /*00c0*/ 	.short	0x0380
        /*00c2*/ 	.short	0x0038


	//----- nvinfo : EIATTR_SW_WAR
	.align		4
.L_65:
        /*00c4*/ 	.byte	0x04, 0x36
        /*00c6*/ 	.short	(.L_67 - .L_66)
.L_66:
        /*00c8*/ 	.word	0x00000008
.L_67:


//--------------------- .nv.info._Z25expert_mlp_forward_kernelPKfPfS0_S0_S0_S0_PKiiiii --------------------------
	.section	.nv.info._Z25expert_mlp_forward_kernelPKfPfS0_S0_S0_S0_PKiiiii,"",@"SHT_CUDA_INFO"
	.sectionflags	@""
	.align	4


	//----- nvinfo : EIATTR_CUDA_API_VERSION
	.align		4
        /*0000*/ 	.byte	0x04, 0x37
        /*0002*/ 	.short	(.L_69 - .L_68)
.L_68:
        /*0004*/ 	.word	0x00000082


	//----- nvinfo : EIATTR_KPARAM_INFO
	.align		4
.L_69:
        /*0008*/ 	.byte	0x04, 0x17
        /*000a*/ 	.short	(.L_71 - .L_70)
.L_70:
        /*000c*/ 	.word	0x00000000
        /*0010*/ 	.short	0x000a
        /*0012*/ 	.short	0x0044
        /*0014*/ 	.byte	0x00, 0xf0, 0x11, 0x00


	//----- nvinfo : EIATTR_KPARAM_INFO
	.align		4
.L_71:
        /*0018*/ 	.byte	0x04, 0x17
        /*001a*/ 	.short	(.L_73 - .L_72)
.L_72:
        /*001c*/ 	.word	0x00000000
        /*0020*/ 	.short	0x0009
        /*0022*/ 	.short	0x0040
        /*0024*/ 	.byte	0x00, 0xf0, 0x11, 0x00


	//----- nvinfo : EIATTR_KPARAM_INFO
	.align		4
.L_73:
        /*0028*/ 	.byte	0x04, 0x17
        /*002a*/ 	.short	(.L_75 - .L_74)
.L_74:
        /*002c*/ 	.word	0x00000000
        /*0030*/ 	.short	0x0008
        /*0032*/ 	.short	0x003c
        /*0034*/ 	.byte	0x00, 0xf0, 0x11, 0x00


	//----- nvinfo : EIATTR_KPARAM_INFO
	.align		4
.L_75:
        /*0038*/ 	.byte	0x04, 0x17
        /*003a*/ 	.short	(.L_77 - .L_76)
.L_76:
        /*003c*/ 	.word	0x00000000
        /*0040*/ 	.short	0x0007
        /*0042*/ 	.short	0x0038
        /*0044*/ 	.byte	0x00, 0xf0, 0x11, 0x00


	//----- nvinfo : EIATTR_KPARAM_INFO
	.align		4
.L_77:
        /*0048*/ 	.byte	0x04, 0x17
        /*004a*/ 	.short	(.L_79 - .L_78)
.L_78:
        /*004c*/ 	.word	0x00000000
        /*0050*/ 	.short	0x0006
        /*0052*/ 	.short	0x0030
        /*0054*/ 	.byte	0x00, 0xf5, 0x21, 0x00


	//----- nvinfo : EIATTR_KPARAM_INFO
	.align		4
.L_79:
        /*0058*/ 	.byte	0x04, 0x17
        /*005a*/ 	.short	(.L_81 - .L_80)
.L_80:
        /*005c*/ 	.word	0x00000000
        /*0060*/ 	.short	0x0005
        /*0062*/ 	.short	0x0028
        /*0064*/ 	.byte	0x00, 0xf5, 0x21, 0x00


	//----- nvinfo : EIATTR_KPARAM_INFO
	.align		4
.L_81:
        /*0068*/ 	.byte	0x04, 0x17
        /*006a*/ 	.short	(.L_83 - .L_82)
.L_82:
        /*006c*/ 	.word	0x00000000
        /*0070*/ 	.short	0x0004
        /*0072*/ 	.short	0x0020
        /*0074*/ 	.byte	0x00, 0xf5, 0x21, 0x00


	//----- nvinfo : EIATTR_KPARAM_INFO
	.align		4
.L_83:
        /*0078*/ 	.byte	0x04, 0x17
        /*007a*/ 	.short	(.L_85 - .L_84)
.L_84:
        /*007c*/ 	.word	0x00000000
        /*0080*/ 	.short	0x0003
        /*0082*/ 	.short	0x0018
        /*0084*/ 	.byte	0x00, 0xf5, 0x21, 0x00


	//----- nvinfo : EIATTR_KPARAM_INFO
	.align		4
.L_85:
        /*0088*/ 	.byte	0x04, 0x17
        /*008a*/ 	.short	(.L_87 - .L_86)
.L_86:
        /*008c*/ 	.word	0x00000000
        /*0090*/ 	.short	0x0002
        /*0092*/ 	.short	0x0010
        /*0094*/ 	.byte	0x00, 0xf5, 0x21, 0x00


	//----- nvinfo : EIATTR_KPARAM_INFO
	.align		4
.L_87:
        /*0098*/ 	.byte	0x04, 0x17
        /*009a*/ 	.short	(.L_89 - .L_88)
.L_88:
        /*009c*/ 	.word	0x00000000
        /*00a0*/ 	.short	0x0001
        /*00a2*/ 	.short	0x0008
        /*00a4*/ 	.byte	0x00, 0xf5, 0x21, 0x00


	//----- nvinfo : EIATTR_KPARAM_INFO
	.align		4
.L_89:
        /*00a8*/ 	.byte	0x04, 0x17
        /*00aa*/ 	.short	(.L_91 - .L_90)
.L_90:
        /*00ac*/ 	.word	0x00000000
        /*00b0*/ 	.short	0x0000
        /*00b2*/ 	.short	0x0000
        /*00b4*/ 	.byte	0x00, 0xf5, 0x21, 0x00


	//----- nvinfo : EIATTR_SPARSE_MMA_MASK
	.align		4
.L_91:
        /*00b8*/ 	.byte	0x03, 0x50
        /*00ba*/ 	.short	0x0000


	//----- nvinfo : EIATTR_MAXREG_COUNT
	.align		4
        /*00bc*/ 	.byte	0x03, 0x1b
        /*00be*/ 	.short	0x00ff


	//----- nvinfo : EIATTR_MERCURY_ISA_VERSION
	.align		4
        /*00c0*/ 	.byte	0x03, 0x5f
        /*00c2*/ 	.short	0x0101


	//----- nvinfo : EIATTR_VRC_CTA_INIT_COUNT
	.align		4
        /*00c4*/ 	.byte	0x02, 0x4a
	.zero		1
	.zero		1


	//----- nvinfo : EIATTR_EXIT_INSTR_OFFSETS
	.align		4
        /*00c8*/ 	.byte	0x04, 0x1c
        /*00ca*/ 	.short	(.L_93 - .L_92)


	//   ....[0]....
.L_92:
        /*00cc*/ 	.word	0x00000070


	//   ....[1]....
        /*00d0*/ 	.word	0x00000900


	//   ....[2]....
        /*00d4*/ 	.word	0x00001970


	//   ....[3]....
        /*00d8*/ 	.word	0x00001c50


	//   ....[4]....
        /*00dc*/ 	.word	0x00001e10


	//   ....[5]....
        /*00e0*/ 	.word	0x00001f80


	//   ....[6]....
        /*00e4*/ 	.word	0x00002060


	//----- nvinfo : EIATTR_CBANK_PARAM_SIZE
	.align		4
.L_93:
        /*00e8*/ 	.byte	0x03, 0x19
        /*00ea*/ 	.short	0x0048


	//----- nvinfo : EIATTR_PARAM_CBANK
	.align		4
        /*00ec*/ 	.byte	0x04, 0x0a
        /*00ee*/ 	.short	(.L_95 - .L_94)
	.align		4
.L_94:
        /*00f0*/ 	.word	index@(.nv.constant0._Z25expert_mlp_forward_kernelPKfPfS0_S0_S0_S0_PKiiiii)
        /*00f4*/ 	.short	0x0380
        /*00f6*/ 	.short	0x0048


	//----- nvinfo : EIATTR_SW_WAR
	.align		4
.L_95:
        /*00f8*/ 	.byte	0x04, 0x36
        /*00fa*/ 	.short	(.L_97 - .L_96)
.L_96:
        /*00fc*/ 	.word	0x00000008
.L_97:


//--------------------- .nv.info._Z22dispatch_tokens_kernelPKfPKiS2_S2_Pfii --------------------------
	.section	.nv.info._Z22dispatch_tokens_kernelPKfPKiS2_S2_Pfii,"",@"SHT_CUDA_INFO"
	.sectionflags	@""
	.align	4


	//----- nvinfo : EIATTR_CUDA_API_VERSION
	.align		4
        /*0000*/ 	.byte	0x04, 0x37
        /*0002*/ 	.short	(.L_99 - .L_98)
.L_98:
        /*0004*/ 	.word	0x00000082


	//----- nvinfo : EIATTR_KPARAM_INFO
	.align		4
.L_99:
        /*0008*/ 	.byte	0x04, 0x17
        /*000a*/ 	.short	(.L_101 - .L_100)
.L_100:
        /*000c*/ 	.word	0x00000000
        /*0010*/ 	.short	0x0006
        /*0012*/ 	.short	0x002c
        /*0014*/ 	.byte	0x00, 0xf0, 0x11, 0x00


	//----- nvinfo : EIATTR_KPARAM_INFO
	.align		4
.L_101:
        /*0018*/ 	.byte	0x04, 0x17
        /*001a*/ 	.short	(.L_103 - .L_102)
.L_102:
        /*001c*/ 	.word	0x00000000
        /*0020*/ 	.short	0x0005
        /*0022*/ 	.short	0x0028
        /*0024*/ 	.byte	0x00, 0xf0, 0x11, 0x00


	//----- nvinfo : EIATTR_KPARAM_INFO
	.align		4
.L_103:
        /*0028*/ 	.byte	0x04, 0x17
        /*002a*/ 	.short	(.L_105 - .L_104)
.L_104:
        /*002c*/ 	.word	0x00000000
        /*0030*/ 	.short	0x0004
        /*0032*/ 	.short	0x0020
        /*0034*/ 	.byte	0x00, 0xf5, 0x21, 0x00


	//----- nvinfo : EIATTR_KPARAM_INFO
	.align		4
.L_105:
        /*0038*/ 	.byte	0x04, 0x17
        /*003a*/ 	.short	(.L_107 - .L_106)
.L_106:
        /*003c*/ 	.word	0x00000000
        /*0040*/ 	.short	0x0003
        /*0042*/ 	.short	0x0018
        /*0044*/ 	.byte	0x00, 0xf5, 0x21, 0x00


	//----- nvinfo : EIATTR_KPARAM_INFO
	.align		4
.L_107:
        /*0048*/ 	.byte	0x04, 0x17
        /*004a*/ 	.short	(.L_109 - .L_108)
.L_108:
        /*004c*/ 	.word	0x00000000
        /*0050*/ 	.short	0x0002
        /*0052*/ 	.short	0x0010
        /*0054*/ 	.byte	0x00, 0xf5, 0x21, 0x00


	//----- nvinfo : EIATTR_KPARAM_INFO
	.align		4
.L_109:
        /*0058*/ 	.byte	0x04, 0x17
        /*005a*/ 	.short	(.L_111 - .L_110)
.L_110:
        /*005c*/ 	.word	0x00000000
        /*0060*/ 	.short	0x0001
        /*0062*/ 	.short	0x0008
        /*0064*/ 	.byte	0x00, 0xf5, 0x21, 0x00


	//----- nvinfo : EIATTR_KPARAM_INFO
	.align		4
.L_111:
        /*0068*/ 	.byte	0x04, 0x17
        /*006a*/ 	.short	(.L_113 - .L_112)
.L_112:
        /*006c*/ 	.word	0x00000000
        /*0070*/ 	.short	0x0000
        /*0072*/ 	.short	0x0000
        /*0074*/ 	.byte	0x00, 0xf5, 0x21, 0x00


	//----- nvinfo : EIATTR_SPARSE_MMA_MASK
	.align		4
.L_113:
        /*0078*/ 	.byte	0x03, 0x50
        /*007a*/ 	.short	0x0000


	//----- nvinfo : EIATTR_MAXREG_COUNT
	.align		4
        /*007c*/ 	.byte	0x03, 0x1b
        /*007e*/ 	.short	0x00ff


	//----- nvinfo : EIATTR_MERCURY_ISA_VERSION
	.align		4
        /*0080*/ 	.byte	0x03, 0x5f
        /*0082*/ 	.short	0x0101


	//----- nvinfo : EIATTR_VRC_CTA_INIT_COUNT
	.align		4
        /*0084*/ 	.byte	0x02, 0x4a
	.zero		1
	.zero		1


	//----- nvinfo : EIATTR_EXIT_INSTR_OFFSETS
	.align		4
        /*0088*/ 	.byte	0x04, 0x1c
        /*008a*/ 	.short	(.L_115 - .L_114)


	//   ....[0]....
.L_114:
        /*008c*/ 	.word	0x00000070


	//   ....[1]....
        /*0090*/ 	.word	0x00000140


	//   ....[2]....
        /*0094*/ 	.word	0x00000520


	//   ....[3]....
        /*0098*/ 	.word	0x000006e0


	//   ....[4]....
        /*009c*/ 	.word	0x00000820


	//   ....[5]....
        /*00a0*/ 	.word	0x00000910


	//----- nvinfo : EIATTR_CBANK_PARAM_SIZE
	.align		4
.L_115:
        /*00a4*/ 	.byte	0x03, 0x19
        /*00a6*/ 	.short	0x0030


	//----- nvinfo : EIATTR_PARAM_CBANK
	.align		4
        /*00a8*/ 	.byte	0x04, 0x0a
        /*00aa*/ 	.short	(.L_117 - .L_116)
	.align		4
.L_116:
        /*00ac*/ 	.word	index@(.nv.constant0._Z22dispatch_tokens_kernelPKfPKiS2_S2_Pfii)
        /*00b0*/ 	.short	0x0380
        /*00b2*/ 	.short	0x0030


	//----- nvinfo : EIATTR_SW_WAR
	.align		4
.L_117:
        /*00b4*/ 	.byte	0x04, 0x36
        /*00b6*/ 	.short	(.L_119 - .L_118)
.L_118:
        /*00b8*/ 	.word	0x00000008
.L_119:


//--------------------- .nv.info._Z23assign_positions_kernelPKiPiS1_i --------------------------
	.section	.nv.info._Z23assign_positions_kernelPKiPiS1_i,"",@"SHT_CUDA_INFO"
	.sectionflags	@""
	.align	4


	//----- nvinfo : EIATTR_CUDA_API_VERSION
	.align		4
        /*0000*/ 	.byte	0x04, 0x37
        /*0002*/ 	.short	(.L_121 - .L_120)
.L_120:
        /*0004*/ 	.word	0x00000082


	//----- nvinfo : EIATTR_KPARAM_INFO
	.align		4
.L_121:
        /*0008*/ 	.byte	0x04, 0x17
        /*000a*/ 	.short	(.L_123 - .L_122)
.L_122:
        /*000c*/ 	.word	0x00000000
        /*0010*/ 	.short	0x0003
        /*0012*/ 	.short	0x0018
        /*0014*/ 	.byte	0x00, 0xf0, 0x11, 0x00


	//----- nvinfo : EIATTR_KPARAM_INFO
	.align		4
.L_123:
        /*0018*/ 	.byte	0x04, 0x17
        /*001a*/ 	.short	(.L_125 - .L_124)
.L_124:
        /*001c*/ 	.word	0x00000000
        /*0020*/ 	.short	0x0002
        /*0022*/ 	.short	0x0010
        /*0024*/ 	.byte	0x00, 0xf5, 0x21, 0x00


	//----- nvinfo : EIATTR_KPARAM_INFO
	.align		4
.L_125:
        /*0028*/ 	.byte	0x04, 0x17
        /*002a*/ 	.short	(.L_127 - .L_126)
.L_126:
        /*002c*/ 	.word	0x00000000
        /*0030*/ 	.short	0x0001
        /*0032*/ 	.short	0x0008
        /*0034*/ 	.byte	0x00, 0xf5, 0x21, 0x00


	//----- nvinfo : EIATTR_KPARAM_INFO
	.align		4
.L_127:
        /*0038*/ 	.byte	0x04, 0x17
        /*003a*/ 	.short	(.L_129 - .L_128)
.L_128:
        /*003c*/ 	.word	0x00000000
        /*0040*/ 	.short	0x0000
        /*0042*/ 	.short	0x0000
        /*0044*/ 	.byte	0x00, 0xf5, 0x21, 0x00


	//----- nvinfo : EIATTR_SPARSE_MMA_MASK
	.align		4
.L_129:
        /*0048*/ 	.byte	0x03, 0x50
        /*004a*/ 	.short	0x0000


	//----- nvinfo : EIATTR_MAXREG_COUNT
	.align		4
        /*004c*/ 	.byte	0x03, 0x1b
        /*004e*/ 	.short	0x00ff


	//----- nvinfo : EIATTR_MERCURY_ISA_VERSION
	.align		4
        /*0050*/ 	.byte	0x03, 0x5f
        /*0052*/ 	.short	0x0101


	//----- nvinfo : EIATTR_VRC_CTA_INIT_COUNT
	.align		4
        /*0054*/ 	.byte	0x02, 0x4a
	.zero		1
	.zero		1


	//----- nvinfo : EIATTR_EXIT_INSTR_OFFSETS
	.align		4
        /*0058*/ 	.byte	0x04, 0x1c
        /*005a*/ 	.short	(.L_131 - .L_130)


	//   ....[0]....
.L_130:
        /*005c*/ 	.word	0x00000070


	//   ....[1]....
        /*0060*/ 	.word	0x00000130


	//----- nvinfo : EIATTR_CBANK_PARAM_SIZE
	.align		4
.L_131:
        /*0064*/ 	.byte	0x03, 0x19
        /*0066*/ 	.short	0x001c


	//----- nvinfo : EIATTR_PARAM_CBANK
	.align		4
        /*0068*/ 	.byte	0x04, 0x0a
        /*006a*/ 	.short	(.L_133 - .L_132)
	.align		4
.L_132:
        /*006c*/ 	.word	index@(.nv.constant0._Z23assign_positions_kernelPKiPiS1_i)
        /*0070*/ 	.short	0x0380
        /*0072*/ 	.short	0x001c


	//----- nvinfo : EIATTR_SW_WAR
	.align		4
.L_133:
        /*0074*/ 	.byte	0x04, 0x36
        /*0076*/ 	.short	(.L_135 - .L_134)
.L_134:
        /*0078*/ 	.word	0x00000008
.L_135:


//--------------------- .nv.info._Z31count_expert_assignments_kernelPKiPii --------------------------
	.section	.nv.info._Z31count_expert_assignments_kernelPKiPii,"",@"SHT_CUDA_INFO"
	.sectionflags	@""
	.align	4


	//----- nvinfo : EIATTR_CUDA_API_VERSION
	.align		4
        /*0000*/ 	.byte	0x04, 0x37
        /*0002*/ 	.short	(.L_137 - .L_136)
.L_136:
        /*0004*/ 	.word	0x00000082


	//----- nvinfo : EIATTR_KPARAM_INFO
	.align		4
.L_137:
        /*0008*/ 	.byte	0x04, 0x17
        /*000a*/ 	.short	(.L_139 - .L_138)
.L_138:
        /*000c*/ 	.word	0x00000000
        /*0010*/ 	.short	0x0002
        /*0012*/ 	.short	0x0010
        /*0014*/ 	.byte	0x00, 0xf0, 0x11, 0x00


	//----- nvinfo : EIATTR_KPARAM_INFO
	.align		4
.L_139:
        /*0018*/ 	.byte	0x04, 0x17
        /*001a*/ 	.short	(.L_141 - .L_140)
.L_140:
        /*001c*/ 	.word	0x00000000
        /*0020*/ 	.short	0x0001
        /*0022*/ 	.short	0x0008
        /*0024*/ 	.byte	0x00, 0xf5, 0x21, 0x00


	//----- nvinfo : EIATTR_KPARAM_INFO
	.align		4
.L_141:
        /*0028*/ 	.byte	0x04, 0x17
        /*002a*/ 	.short	(.L_143 - .L_142)
.L_142:
        /*002c*/ 	.word	0x00000000
        /*0030*/ 	.short	0x0000
        /*0032*/ 	.short	0x0000
        /*0034*/ 	.byte	0x00, 0xf5, 0x21, 0x00


	//----- nvinfo : EIATTR_SPARSE_MMA_MASK
	.align		4
.L_143:
        /*0038*/ 	.byte	0x03, 0x50
        /*003a*/ 	.short	0x0000


	//----- nvinfo : EIATTR_MAXREG_COUNT
	.align		4
        /*003c*/ 	.byte	0x03, 0x1b
        /*003e*/ 	.short	0x00ff


	//----- nvinfo : EIATTR_MERCURY_ISA_VERSION
	.align		4
        /*0040*/ 	.byte	0x03, 0x5f
        /*0042*/ 	.short	0x0101


	//----- nvinfo : EIATTR_VRC_CTA_INIT_COUNT
	.align		4
        /*0044*/ 	.byte	0x02, 0x4a
	.zero		1
	.zero		1


	//----- nvinfo : EIATTR_EXIT_INSTR_OFFSETS
	.align		4
        /*0048*/ 	.byte	0x04, 0x1c
        /*004a*/ 	.short	(.L_145 - .L_144)


	//   ....[0]....
.L_144:
        /*004c*/ 	.word	0x00000070


	//   ....[1]....
        /*0050*/ 	.word	0x00000100


	//----- nvinfo : EIATTR_CBANK_PARAM_SIZE
	.align		4
.L_145:
        /*0054*/ 	.byte	0x03, 0x19
        /*0056*/ 	.short	0x0014


	//----- nvinfo : EIATTR_PARAM_CBANK
	.align		4
        /*0058*/ 	.byte	0x04, 0x0a
        /*005a*/ 	.short	(.L_147 - .L_146)
	.align		4
.L_146:
        /*005c*/ 	.word	index@(.nv.constant0._Z31count_expert_assignments_kernelPKiPii)
        /*0060*/ 	.short	0x0380
        /*0062*/ 	.short	0x0014


	//----- nvinfo : EIATTR_SW_WAR
	.align		4
.L_147:
        /*0064*/ 	.byte	0x04, 0x36
        /*0066*/ 	.short	(.L_149 - .L_148)
.L_148:
        /*0068*/ 	.word	0x00000008
.L_149:


//--------------------- .nv.info._Z19softmax_top1_kernelPKfPiPfii --------------------------
	.section	.nv.info._Z19softmax_top1_kernelPKfPiPfii,"",@"SHT_CUDA_INFO"
	.sectionflags	@""
	.align	4


	//----- nvinfo : EIATTR_CUDA_API_VERSION
	.align		4
        /*0000*/ 	.byte	0x04, 0x37
        /*0002*/ 	.short	(.L_151 - .L_150)
.L_150:
        /*0004*/ 	.word	0x00000082


	//----- nvinfo : EIATTR_KPARAM_INFO
	.align		4
.L_151:
        /*0008*/ 	.byte	0x04, 0x17
        /*000a*/ 	.short	(.L_153 - .L_152)
.L_152:
        /*000c*/ 	.word	0x00000000
        /*0010*/ 	.short	0x0004
        /*0012*/ 	.short	0x001c
        /*0014*/ 	.byte	0x00, 0xf0, 0x11, 0x00


	//----- nvinfo : EIATTR_KPARAM_INFO
	.align		4
.L_153:
        /*0018*/ 	.byte	0x04, 0x17
        /*001a*/ 	.short	(.L_155 - .L_154)
.L_154:
        /*001c*/ 	.word	0x00000000
        /*0020*/ 	.short	0x0003
        /*0022*/ 	.short	0x0018
        /*0024*/ 	.byte	0x00, 0xf0, 0x11, 0x00


	//----- nvinfo : EIATTR_KPARAM_INFO
	.align		4
.L_155:
        /*0028*/ 	.byte	0x04, 0x17
        /*002a*/ 	.short	(.L_157 - .L_156)
.L_156:
        /*002c*/ 	.word	0x00000000
        /*0030*/ 	.short	0x0002
        /*0032*/ 	.short	0x0010
        /*0034*/ 	.byte	0x00, 0xf5, 0x21, 0x00


	//----- nvinfo : EIATTR_KPARAM_INFO
	.align		4
.L_157:
        /*0038*/ 	.byte	0x04, 0x17
        /*003a*/ 	.short	(.L_159 - .L_158)
.L_158:
        /*003c*/ 	.word	0x00000000
        /*0040*/ 	.short	0x0001
        /*0042*/ 	.short	0x0008
        /*0044*/ 	.byte	0x00, 0xf5, 0x21, 0x00


	//----- nvinfo : EIATTR_KPARAM_INFO
	.align		4
.L_159:
        /*0048*/ 	.byte	0x04, 0x17
        /*004a*/ 	.short	(.L_161 - .L_160)
.L_160:
        /*004c*/ 	.word	0x00000000
        /*0050*/ 	.short	0x0000
        /*0052*/ 	.short	0x0000
        /*0054*/ 	.byte	0x00, 0xf5, 0x21, 0x00


	//----- nvinfo : EIATTR_SPARSE_MMA_MASK
	.align		4
.L_161:
        /*0058*/ 	.byte	0x03, 0x50
        /*005a*/ 	.short	0x0000


	//----- nvinfo : EIATTR_MAXREG_COUNT
	.align		4
        /*005c*/ 	.byte	0x03, 0x1b
        /*005e*/ 	.short	0x00ff


	//----- nvinfo : EIATTR_MERCURY_ISA_VERSION
	.align		4
        /*0060*/ 	.byte	0x03, 0x5f
        /*0062*/ 	.short	0x0101


	//----- nvinfo : EIATTR_VRC_CTA_INIT_COUNT
	.align		4
        /*0064*/ 	.byte	0x02, 0x4a
	.zero		1
	.zero		1


	//----- nvinfo : EIATTR_EXIT_INSTR_OFFSETS
	.align		4
        /*0068*/ 	.byte	0x04, 0x1c
        /*006a*/ 	.short	(.L_163 - .L_162)


	//   ....[0]....
.L_162:
        /*006c*/ 	.word	0x00000070


	//   ....[1]....
        /*0070*/ 	.word	0x00003510


	//----- nvinfo : EIATTR_CRS_STACK_SIZE
	.align		4
.L_163:
        /*0074*/ 	.byte	0x04, 0x1e
        /*0076*/ 	.short	(.L_165 - .L_164)
.L_164:
        /*0078*/ 	.word	0x00000000


	//----- nvinfo : EIATTR_CBANK_PARAM_SIZE
	.align		4
.L_165:
        /*007c*/ 	.byte	0x03, 0x19
        /*007e*/ 	.short	0x0020


	//----- nvinfo : EIATTR_PARAM_CBANK
	.align		4
        /*0080*/ 	.byte	0x04, 0x0a
        /*0082*/ 	.short	(.L_167 - .L_166)
	.align		4
.L_166:
        /*0084*/ 	.word	index@(.nv.constant0._Z19softmax_top1_kernelPKfPiPfii)
        /*0088*/ 	.short	0x0380
        /*008a*/ 	.short	0x0020


	//----- nvinfo : EIATTR_SW_WAR
	.align		4
.L_167:
        /*008c*/ 	.byte	0x04, 0x36
        /*008e*/ 	.short	(.L_169 - .L_168)
.L_168:
        /*0090*/ 	.word	0x00000008
.L_169:


//--------------------- .nv.info._Z26compute_gate_logits_kernelPKfS0_S0_Pfiii --------------------------
	.section	.nv.info._Z26compute_gate_logits_kernelPKfS0_S0_Pfiii,"",@"SHT_CUDA_INFO"
	.sectionflags	@""
	.align	4


	//----- nvinfo : EIATTR_CUDA_API_VERSION
	.align		4
        /*0000*/ 	.byte	0x04, 0x37
        /*0002*/ 	.short	(.L_171 - .L_170)
.L_170:
        /*0004*/ 	.word	0x00000082


	//----- nvinfo : EIATTR_KPARAM_INFO
	.align		4
.L_171:
        /*0008*/ 	.byte	0x04, 0x17
        /*000a*/ 	.short	(.L_173 - .L_172)
.L_172:
        /*000c*/ 	.word	0x00000000
        /*0010*/ 	.short	0x0006
        /*0012*/ 	.short	0x0028
        /*0014*/ 	.byte	0x00, 0xf0, 0x11, 0x00


	//----- nvinfo : EIATTR_KPARAM_INFO
	.align		4
.L_173:
        /*0018*/ 	.byte	0x04, 0x17
        /*001a*/ 	.short	(.L_175 - .L_174)
.L_174:
        /*001c*/ 	.word	0x00000000
        /*0020*/ 	.short	0x0005
        /*0022*/ 	.short	0x0024
        /*0024*/ 	.byte	0x00, 0xf0, 0x11, 0x00


	//----- nvinfo : EIATTR_KPARAM_INFO
	.align		4
.L_175:
        /*0028*/ 	.byte	0x04, 0x17
        /*002a*/ 	.short	(.L_177 - .L_176)
.L_176:
        /*002c*/ 	.word	0x00000000
        /*0030*/ 	.short	0x0004
        /*0032*/ 	.short	0x0020
        /*0034*/ 	.byte	0x00, 0xf0, 0x11, 0x00


	//----- nvinfo : EIATTR_KPARAM_INFO
	.align		4
.L_177:
        /*0038*/ 	.byte	0x04, 0x17
        /*003a*/ 	.short	(.L_179 - .L_178)
.L_178:
        /*003c*/ 	.word	0x00000000
        /*0040*/ 	.short	0x0003
        /*0042*/ 	.short	0x0018
        /*0044*/ 	.byte	0x00, 0xf5, 0x21, 0x00


	//----- nvinfo : EIATTR_KPARAM_INFO
	.align		4
.L_179:
        /*0048*/ 	.byte	0x04, 0x17
        /*004a*/ 	.short	(.L_181 - .L_180)
.L_180:
        /*004c*/ 	.word	0x00000000
        /*0050*/ 	.short	0x0002
        /*0052*/ 	.short	0x0010
        /*0054*/ 	.byte	0x00, 0xf5, 0x21, 0x00


	//----- nvinfo : EIATTR_KPARAM_INFO
	.align		4
.L_181:
        /*0058*/ 	.byte	0x04, 0x17
        /*005a*/ 	.short	(.L_183 - .L_182)
.L_182:
        /*005c*/ 	.word	0x00000000
        /*0060*/ 	.short	0x0001
        /*0062*/ 	.short	0x0008
        /*0064*/ 	.byte	0x00, 0xf5, 0x21, 0x00


	//----- nvinfo : EIATTR_KPARAM_INFO
	.align		4
.L_183:
        /*0068*/ 	.byte	0x04, 0x17
        /*006a*/ 	.short	(.L_185 - .L_184)
.L_184:
        /*006c*/ 	.word	0x00000000
        /*0070*/ 	.short	0x0000
        /*0072*/ 	.short	0x0000
        /*0074*/ 	.byte	0x00, 0xf5, 0x21, 0x00


	//----- nvinfo : EIATTR_SPARSE_MMA_MASK
	.align		4
.L_185:
        /*0078*/ 	.byte	0x03, 0x50
        /*007a*/ 	.short	0x0000


	//----- nvinfo : EIATTR_MAXREG_COUNT
	.align		4
        /*007c*/ 	.byte	0x03, 0x1b
        /*007e*/ 	.short	0x00ff


	//----- nvinfo : EIATTR_MERCURY_ISA_VERSION
	.align		4
        /*0080*/ 	.byte	0x03, 0x5f
        /*0082*/ 	.short	0x0101


	//----- nvinfo : EIATTR_VRC_CTA_INIT_COUNT
	.align		4
        /*0084*/ 	.byte	0x02, 0x4a
	.zero		1
	.zero		1


	//----- nvinfo : EIATTR_EXIT_INSTR_OFFSETS
	.align		4
        /*0088*/ 	.byte	0x04, 0x1c
        /*008a*/ 	.short	(.L_187 - .L_186)


	//   ....[0]....
.L_186:
        /*008c*/ 	.word	0x00000090


	//   ....[1]....
        /*0090*/ 	.word	0x000009c0


	//   ....[2]....
        /*0094*/ 	.word	0x00000dd0


	//   ....[3]....
        /*0098*/ 	.word	0x00001000


	//   ....[4]....
        /*009c*/ 	.word	0x00001170


	//   ....[5]....
        /*00a0*/ 	.word	0x00001250


	//----- nvinfo : EIATTR_CBANK_PARAM_SIZE
	.align		4
.L_187:
        /*00a4*/ 	.byte	0x03, 0x19
        /*00a6*/ 	.short	0x002c


	//----- nvinfo : EIATTR_PARAM_CBANK
	.align		4
        /*00a8*/ 	.byte	0x04, 0x0a
        /*00aa*/ 	.short	(.L_189 - .L_188)
	.align		4
.L_188:
        /*00ac*/ 	.word	index@(.nv.constant0._Z26compute_gate_logits_kernelPKfS0_S0_Pfiii)
        /*00b0*/ 	.short	0x0380
        /*00b2*/ 	.short	0x002c


	//----- nvinfo : EIATTR_SW_WAR
	.align		4
.L_189:
        /*00b4*/ 	.byte	0x04, 0x36
        /*00b6*/ 	.short	(.L_191 - .L_190)
.L_190:
        /*00b8*/ 	.word	0x00000008
.L_191:


//--------------------- .nv.callgraph             --------------------------
	.section	.nv.callgraph,"",@"SHT_CUDA_CALLGRAPH"
	.align	4
	.sectionentsize	8
	.align		4
        /*0000*/ 	.word	0x00000000
	.align		4
        /*0004*/ 	.word	0xffffffff
	.align		4
        /*0008*/ 	.word	0x00000000
	.align		4
        /*000c*/ 	.word	0xfffffffe
	.align		4
        /*0010*/ 	.word	0x00000000
	.align		4
        /*0014*/ 	.word	0xfffffffd
	.align		4
        /*0018*/ 	.word	0x00000000
	.align		4
        /*001c*/ 	.word	0xfffffffc


//--------------------- .text._Z22combine_outputs_kernelPKfPKiS2_S2_S0_Pfii --------------------------
	.section	.text._Z22combine_outputs_kernelPKfPKiS2_S2_S0_Pfii,"ax",@progbits
	.align	128
        .global         _Z22combine_outputs_kernelPKfPKiS2_S2_S0_Pfii
        .type           _Z22combine_outputs_kernelPKfPKiS2_S2_S0_Pfii,@function
        .size           _Z22combine_outputs_kernelPKfPKiS2_S2_S0_Pfii,(.L_x_104 - _Z22combine_outputs_kernelPKfPKiS2_S2_S0_Pfii)
        .other          _Z22combine_outputs_kernelPKfPKiS2_S2_S0_Pfii,@"STO_CUDA_ENTRY STV_DEFAULT"
_Z22combine_outputs_kernelPKfPKiS2_S2_S0_Pfii:
.text._Z22combine_outputs_kernelPKfPKiS2_S2_S0_Pfii:
[----:B------:R-:W-:Y:S01]  /*0000*/  LDC R1, c[0x0][0x37c] ;  /* 0x0000df00ff017b82 */ /* 0x000fe20000000800 */
[----:B------:R-:W0:Y:S07]  /*0010*/  S2R R0, SR_TID.X ;  /* 0x0000000000007919 */ /* 0x000e2e0000002100 */
[----:B------:R-:W0:Y:S01]  /*0020*/  S2UR UR4, SR_CTAID.X ;  /* 0x00000000000479c3 */ /* 0x000e220000002500 */
[----:B------:R-:W1:Y:S07]  /*0030*/  LDCU UR5, c[0x0][0x3b0] ;  /* 0x00007600ff0577ac */ /* 0x000e6e0008000800 */
[----:B------:R-:W0:Y:S02]  /*0040*/  LDC R9, c[0x0][0x360] ;  /* 0x0000d800ff097b82 */ /* 0x000e240000000800 */
[----:B0-----:R-:W-:-:S05]  /*0050*/  IMAD R9, R9, UR4, R0 ;  /* 0x0000000409097c24 */ /* 0x001fca000f8e0200 */
[----:B-1----:R-:W-:-:S13]  /*0060*/  ISETP.GE.AND P0, PT, R9, UR5, PT ;  /* 0x0000000509007c0c */ /* 0x002fda000bf06270 */
[----:B------:R-:W-:Y:S05]  /*0070*/  @P0 EXIT ;  /* 0x000000000000094d */ /* 0x000fea0003800000 */
[----:B------:R-:W0:Y:S01]  /*0080*/  LDC.64 R2, c[0x0][0x388] ;  /* 0x0000e200ff027b82 */ /* 0x000e220000000a00 */
[----:B------:R-:W1:Y:S07]  /*0090*/  LDCU.64 UR8, c[0x0][0x358] ;  /* 0x00006b00ff0877ac */ /* 0x000e6e0008000a00 */
[----:B------:R-:W2:Y:S08]  /*00a0*/  LDC R0, c[0x0][0x3b4] ;  /* 0x0000ed00ff007b82 */ /* 0x000eb00000000800 */
[----:B------:R-:W3:Y:S01]  /*00b0*/  LDC.64 R4, c[0x0][0x390] ;  /* 0x0000e400ff047b82 */ /* 0x000ee20000000a00 */
[----:B0-----:R-:W-:-:S07]  /*00c0*/  IMAD.WIDE R2, R9, 0x4, R2 ;  /* 0x0000000409027825 */ /* 0x001fce00078e0202 */
[----:B------:R-:W0:Y:S01]  /*00d0*/  LDC.64 R6, c[0x0][0x398] ;  /* 0x0000e600ff067b82 */ /* 0x000e220000000a00 */
[----:B-1----:R-:W0:Y:S01]  /*00e0*/  LDG.E.CONSTANT R3, desc[UR8][R2.64] ;  /* 0x0000000802037981 */ /* 0x002e22000c1e9900 */
[----:B--2---:R-:W-:Y:S01]  /*00f0*/  ISETP.GE.AND P0, PT, R0, 0x1, PT ;  /* 0x000000010000780c */ /* 0x004fe20003f06270 */
[----:B---3--:R-:W-:-:S06]  /*0100*/  IMAD.WIDE R4, R9, 0x4, R4 ;  /* 0x0000000409047825 */ /* 0x008fcc00078e0204 */
[----:B------:R1:W5:Y:S01]  /*0110*/  LDG.E.CONSTANT R4, desc[UR8][R4.64] ;  /* 0x0000000804047981 */ /* 0x000362000c1e9900 */
[----:B0-----:R-:W-:-:S06]  /*0120*/  IMAD.WIDE R6, R3, 0x4, R6 ;  /* 0x0000000403067825 */ /* 0x001fcc00078e0206 */
[----:B------:R1:W5:Y:S01]  /*0130*/  LDG.E.CONSTANT R7, desc[UR8][R6.64] ;  /* 0x0000000806077981 */ /* 0x000362000c1e9900 */
[----:B------:R-:W-:Y:S05]  /*0140*/  @!P0 EXIT ;  /* 0x000000000000894d */ /* 0x000fea0003800000 */
[----:B------:R-:W0:Y:S01]  /*0150*/  LDC.64 R2, c[0x0][0x3a0] ;  /* 0x0000e800ff027b82 */ /* 0x000e220000000a00 */
[----:B------:R-:W-:Y:S02]  /*0160*/  ISETP.GE.U32.AND P1, PT, R0, 0x10, PT ;  /* 0x000000100000780c */ /* 0x000fe40003f26070 */
[----:B-----5:R-:W-:Y:S01]  /*0170*/  IADD3 R7, PT, PT, R4, R7, RZ ;  /* 0x0000000704077210 */ /* 0x020fe20007ffe0ff */
[----:B------:R-:W-:Y:S01]  /*0180*/  IMAD R8, R9, R0, RZ ;  /* 0x0000000009087224 */ /* 0x000fe200078e02ff */
[----:B------:R-:W-:-:S03]  /*0190*/  LOP3.LUT R10, R0, 0xf, RZ, 0xc0, !PT ;  /* 0x0000000f000a7812 */ /* 0x000fc600078ec0ff */
[----:B------:R-:W-:Y:S01]  /*01a0*/  IMAD R7, R7, R0, RZ ;  /* 0x0000000007077224 */ /* 0x000fe200078e02ff */
[----:B------:R-:W-:Y:S01]  /*01b0*/  ISETP.NE.AND P0, PT, R10, RZ, PT ;  /* 0x000000ff0a00720c */ /* 0x000fe20003f05270 */
[----:B0-----:R-:W-:-:S04]  /*01c0*/  IMAD.WIDE R2, R9, 0x4, R2 ;  /* 0x0000000409027825 */ /* 0x001fc800078e0202 */
[----:B------:R-:W-:Y:S01]  /*01d0*/  HFMA2 R9, -RZ, RZ, 0, 0 ;  /* 0x00000000ff097431 */ /* 0x000fe200000001ff */
[----:B-1----:R0:W5:Y:S01]  /*01e0*/  LDG.E.CONSTANT R6, desc[UR8][R2.64] ;  /* 0x0000000802067981 */ /* 0x002162000c1e9900 */
[----:B------:R-:W-:Y:S06]  /*01f0*/  @!P1 BRA `(.L_x_0) ;  /* 0x0000000400149947 */ /* 0x000fec0003800000 */
[----:B------:R-:W1:Y:S01]  /*0200*/  LDCU.64 UR6, c[0x0][0x380] ;  /* 0x00007000ff0677ac */ /* 0x000e620008000a00 */
[----:B------:R-:W-:Y:S02]  /*0210*/  LOP3.LUT R9, R0, 0x7ffffff0, RZ, 0xc0, !PT ;  /* 0x7ffffff000097812 */ /* 0x000fe400078ec0ff */
[----:B------:R-:W-:Y:S01]  /*0220*/  MOV R13, R8 ;  /* 0x00000008000d7202 */ /* 0x000fe20000000f00 */
[----:B------:R-:W2:Y:S01]  /*0230*/  LDCU.64 UR4, c[0x0][0x3a8] ;  /* 0x00007500ff0477ac */ /* 0x000ea20008000a00 */
[----:B------:R-:W-:Y:S02]  /*0240*/  MOV R11, R7 ;  /* 0x00000007000b7202 */ /* 0x000fe40000000f00 */
[----:B------:R-:W-:Y:S01]  /*0250*/  IADD3 R12, PT, PT, -R9, RZ, RZ ;  /* 0x000000ff090c7210 */ /* 0x000fe20007ffe1ff */
[----:B-1----:R-:W-:Y:S02]  /*0260*/  UIADD3 UR6, UP0, UPT, UR6, 0x20, URZ ;  /* 0x0000002006067890 */ /* 0x002fe4000ff1e0ff */
[----:B--2---:R-:W-:-:S02]  /*0270*/  UIADD3 UR4, UP1, UPT, UR4, 0x20, URZ ;  /* 0x0000002004047890 */ /* 0x004fc4000ff3e0ff */
[----:B------:R-:W-:Y:S02]  /*0280*/  UIADD3.X UR7, UPT, UPT, URZ, UR7, URZ, UP0, !UPT ;  /* 0x00000007ff077290 */ /* 0x000fe400087fe4ff */
[----:B------:R-:W-:-:S12]  /*0290*/  UIADD3.X UR5, UPT, UPT, URZ, UR5, URZ, UP1, !UPT ;  /* 0x00000005ff057290 */ /* 0x000fd80008ffe4ff */
.L_x_1:
[----:B0-----:R-:W-:Y:S02]  /*02a0*/  MOV R2, UR6 ;  /* 0x0000000600027c02 */ /* 0x001fe40008000f00 */
[----:B-1----:R-:W-:-:S03]  /*02b0*/  MOV R3, UR7 ;  /* 0x0000000700037c02 */ /* 0x002fc60008000f00 */
[----:B------:R-:W-:-:S05]  /*02c0*/  IMAD.WIDE R2, R11, 0x4, R2 ;  /* 0x000000040b027825 */ /* 0x000fca00078e0202 */
[----:B------:R-:W2:Y:S04]  /*02d0*/  LDG.E.CONSTANT R16, desc[UR8][R2.64+-0x20] ;  /* 0xffffe00802107981 */ /* 0x000ea8000c1e9900 */
[----:B------:R-:W3:Y:S01]  /*02e0*/  LDG.E.CONSTANT R18, desc[UR8][R2.64+-0x1c] ;  /* 0xffffe40802127981 */ /* 0x000ee2000c1e9900 */
[----:B------:R-:W-:Y:S02]  /*02f0*/  MOV R4, UR4 ;  /* 0x0000000400047c02 */ /* 0x000fe40008000f00 */
[----:B------:R-:W-:Y:S01]  /*0300*/  MOV R5, UR5 ;  /* 0x0000000500057c02 */ /* 0x000fe20008000f00 */
[----:B------:R-:W4:Y:S04]  /*0310*/  LDG.E.CONSTANT R15, desc[UR8][R2.64+-0x18] ;  /* 0xffffe808020f7981 */ /* 0x000f28000c1e9900 */
[----:B------:R-:W4:Y:S04]  /*0320*/  LDG.E.CONSTANT R17, desc[UR8][R2.64+-0x14] ;  /* 0xffffec0802117981 */ /* 0x000f28000c1e9900 */
[----:B------:R-:W4:Y:S04]  /*0330*/  LDG.E.CONSTANT R19, desc[UR8][R2.64+-0x10] ;  /* 0xfffff00802137981 */ /* 0x000f28000c1e9900 */
[----:B------:R-:W4:Y:S01]  /*0340*/  LDG.E.CONSTANT R21, desc[UR8][R2.64+-0xc] ;  /* 0xfffff40802157981 */ /* 0x000f22000c1e9900 */
[----:B------:R-:W-:Y:S01]  /*0350*/  IADD3 R12, PT, PT, R12, 0x10, RZ ;  /* 0x000000100c0c7810 */ /* 0x000fe20007ffe0ff */
[----:B------:R-:W-:-:S02]  /*0360*/  IMAD.WIDE R4, R13, 0x4, R4 ;  /* 0x000000040d047825 */ /* 0x000fc400078e0204 */
[----:B------:R-:W4:Y:S04]  /*0370*/  LDG.E.CONSTANT R23, desc[UR8][R2.64+-0x8] ;  /* 0xfffff80802177981 */ /* 0x000f28000c1e9900 */
[----:B------:R-:W4:Y:S04]  /*0380*/  LDG.E.CONSTANT R25, desc[UR8][R2.64+-0x4] ;  /* 0xfffffc0802197981 */ /* 0x000f28000c1e9900 */
[----:B------:R-:W4:Y:S04]  /*0390*/  LDG.E.CONSTANT R27, desc[UR8][R2.64] ;  /* 0x00000008021b7981 */ /* 0x000f28000c1e9900 */
[----:B------:R-:W4:Y:S04]  /*03a0*/  LDG.E.CONSTANT R29, desc[UR8][R2.64+0x4] ;  /* 0x00000408021d7981 */ /* 0x000f28000c1e9900 */
[----:B------:R-:W4:Y:S04]  /*03b0*/  LDG.E.CONSTANT R14, desc[UR8][R2.64+0x8] ;  /* 0x00000808020e7981 */ /* 0x000f28000c1e9900 */
[----:B------:R-:W4:Y:S04]  /*03c0*/  LDG.E.CONSTANT R22, desc[UR8][R2.64+0xc] ;  /* 0x00000c0802167981 */ /* 0x000f28000c1e9900 */
[----:B------:R-:W4:Y:S04]  /*03d0*/  LDG.E.CONSTANT R20, desc[UR8][R2.64+0x14] ;  /* 0x0000140802147981 */ /* 0x000f28000c1e9900 */
[----:B------:R-:W4:Y:S01]  /*03e0*/  LDG.E.CONSTANT R24, desc[UR8][R2.64+0x1c] ;  /* 0x00001c0802187981 */ /* 0x000f22000c1e9900 */
[----:B--2--5:R-:W-:-:S03]  /*03f0*/  FMUL R26, R6, R16 ;  /* 0x00000010061a7220 */ /* 0x024fc60000400000 */
[----:B------:R-:W2:Y:S01]  /*0400*/  LDG.E.CONSTANT R16, desc[UR8][R2.64+0x10] ;  /* 0x0000100802107981 */ /* 0x000ea2000c1e9900 */
[----:B---3--:R-:W-:-:S03]  /*0410*/  FMUL R28, R6, R18 ;  /* 0x00000012061c7220 */ /* 0x008fc60000400000 */
[----:B------:R0:W3:Y:S01]  /*0420*/  LDG.E.CONSTANT R18, desc[UR8][R2.64+0x18] ;  /* 0x0000180802127981 */ /* 0x0000e2000c1e9900 */
[----:B------:R-:W-:Y:S01]  /*0430*/  ISETP.NE.AND P1, PT, R12, RZ, PT ;  /* 0x000000ff0c00720c */ /* 0x000fe20003f25270 */
[C---:B----4-:R-:W-:Y:S02]  /*0440*/  FMUL R15, R6.reuse, R15 ;  /* 0x0000000f060f7220 */ /* 0x050fe40000400000 */
[----:B------:R-:W-:Y:S01]  /*0450*/  STG.E desc[UR8][R4.64+-0x20], R26 ;  /* 0xffffe01a04007986 */ /* 0x000fe2000c101908 */
[C---:B------:R-:W-:Y:S01]  /*0460*/  FMUL R17, R6.reuse, R17 ;  /* 0x0000001106117220 */ /* 0x040fe20000400000 */
[C---:B------:R-:W-:Y:S01]  /*0470*/  FMUL R19, R6.reuse, R19 ;  /* 0x0000001306137220 */ /* 0x040fe20000400000 */
[C---:B------:R-:W-:Y:S01]  /*0480*/  FMUL R21, R6.reuse, R21 ;  /* 0x0000001506157220 */ /* 0x040fe20000400000 */
[----:B------:R1:W-:Y:S01]  /*0490*/  STG.E desc[UR8][R4.64+-0x18], R15 ;  /* 0xffffe80f04007986 */ /* 0x0003e2000c101908 */
[----:B------:R-:W-:-:S03]  /*04a0*/  FMUL R23, R6, R23 ;  /* 0x0000001706177220 */ /* 0x000fc60000400000 */
[----:B------:R-:W-:Y:S01]  /*04b0*/  STG.E desc[UR8][R4.64+-0x14], R17 ;  /* 0xffffec1104007986 */ /* 0x000fe2000c101908 */
[----:B------:R-:W-:-:S03]  /*04c0*/  FMUL R25, R6, R25 ;  /* 0x0000001906197220 */ /* 0x000fc60000400000 */
[----:B------:R4:W-:Y:S01]  /*04d0*/  STG.E desc[UR8][R4.64+-0x10], R19 ;  /* 0xfffff01304007986 */ /* 0x0009e2000c101908 */
[----:B------:R-:W-:-:S03]  /*04e0*/  FMUL R27, R6, R27 ;  /* 0x0000001b061b7220 */ /* 0x000fc60000400000 */
[----:B------:R3:W-:Y:S01]  /*04f0*/  STG.E desc[UR8][R4.64+-0xc], R21 ;  /* 0xfffff41504007986 */ /* 0x0007e2000c101908 */
[----:B------:R-:W-:-:S03]  /*0500*/  FMUL R29, R6, R29 ;  /* 0x0000001d061d7220 */ /* 0x000fc60000400000 */
[----:B------:R2:W-:Y:S01]  /*0510*/  STG.E desc[UR8][R4.64+-0x1c], R28 ;  /* 0xffffe41c04007986 */ /* 0x0005e2000c101908 */
[C---:B0-----:R-:W-:Y:S01]  /*0520*/  FMUL R3, R6.reuse, R14 ;  /* 0x0000000e06037220 */ /* 0x041fe20000400000 */
[C---:B-1----:R-:W-:Y:S01]  /*0530*/  FMUL R15, R6.reuse, R22 ;  /* 0x00000016060f7220 */ /* 0x042fe20000400000 */
[C---:B----4-:R-:W-:Y:S01]  /*0540*/  FMUL R19, R6.reuse, R20 ;  /* 0x0000001406137220 */ /* 0x050fe20000400000 */
[----:B------:R-:W-:Y:S01]  /*0550*/  FMUL R24, R6, R24 ;  /* 0x0000001806187220 */ /* 0x000fe20000400000 */
[----:B------:R1:W-:Y:S01]  /*0560*/  STG.E desc[UR8][R4.64+-0x8], R23 ;  /* 0xfffff81704007986 */ /* 0x0003e2000c101908 */
[----:B------:R-:W-:-:S03]  /*0570*/  IADD3 R11, PT, PT, R11, 0x10, RZ ;  /* 0x000000100b0b7810 */ /* 0x000fc60007ffe0ff */
[----:B------:R1:W-:Y:S01]  /*0580*/  STG.E desc[UR8][R4.64+-0x4], R25 ;  /* 0xfffffc1904007986 */ /* 0x0003e2000c101908 */
[----:B------:R-:W-:-:S03]  /*0590*/  IADD3 R13, PT, PT, R13, 0x10, RZ ;  /* 0x000000100d0d7810 */ /* 0x000fc60007ffe0ff */
[----:B------:R1:W-:Y:S04]  /*05a0*/  STG.E desc[UR8][R4.64], R27 ;  /* 0x0000001b04007986 */ /* 0x0003e8000c101908 */
[----:B------:R1:W-:Y:S04]  /*05b0*/  STG.E desc[UR8][R4.64+0x4], R29 ;  /* 0x0000041d04007986 */ /* 0x0003e8000c101908 */
[----:B------:R1:W-:Y:S04]  /*05c0*/  STG.E desc[UR8][R4.64+0x8], R3 ;  /* 0x0000080304007986 */ /* 0x0003e8000c101908 */
[----:B------:R1:W-:Y:S04]  /*05d0*/  STG.E desc[UR8][R4.64+0xc], R15 ;  /* 0x00000c0f04007986 */ /* 0x0003e8000c101908 */
[----:B------:R1:W-:Y:S04]  /*05e0*/  STG.E desc[UR8][R4.64+0x14], R19 ;  /* 0x0000141304007986 */ /* 0x0003e8000c101908 */
[----:B------:R1:W-:Y:S01]  /*05f0*/  STG.E desc[UR8][R4.64+0x1c], R24 ;  /* 0x00001c1804007986 */ /* 0x0003e2000c101908 */
[C---:B--2---:R-:W-:Y:S01]  /*0600*/  FMUL R17, R6.reuse, R16 ;  /* 0x0000001006117220 */ /* 0x044fe20000400000 */
[----:B---3--:R-:W-:-:S04]  /*0610*/  FMUL R21, R6, R18 ;  /* 0x0000001206157220 */ /* 0x008fc80000400000 */
[----:B------:R1:W-:Y:S04]  /*0620*/  STG.E desc[UR8][R4.64+0x10], R17 ;  /* 0x0000101104007986 */ /* 0x0003e8000c101908 */
[----:B------:R1:W-:Y:S01]  /*0630*/  STG.E desc[UR8][R4.64+0x18], R21 ;  /* 0x0000181504007986 */ /* 0x0003e2000c101908 */
[----:B------:R-:W-:Y:S05]  /*0640*/  @P1 BRA `(.L_x_1) ;  /* 0xfffffffc00141947 */ /* 0x000fea000383ffff */
.L_x_0:
[----:B------:R-:W-:Y:S05]  /*0650*/  @!P0 EXIT ;  /* 0x000000000000894d */ /* 0x000fea0003800000 */
[----:B------:R-:W-:Y:S02]  /*0660*/  ISETP.GE.U32.AND P0, PT, R10, 0x8, PT ;  /* 0x000000080a00780c */ /* 0x000fe40003f06070 */
[----:B------:R-:W-:-:S04]  /*0670*/  LOP3.LUT R12, R0, 0x7, RZ, 0xc0, !PT ;  /* 0x00000007000c7812 */ /* 0x000fc800078ec0ff */
[----:B------:R-:W-:-:S07]  /*0680*/  ISETP.NE.AND P1, PT, R12, RZ, PT ;  /* 0x000000ff0c00720c */ /* 0x000fce0003f25270 */
[----:B------:R-:W-:Y:S06]  /*0690*/  @!P0 BRA `(.L_x_2) ;  /* 0x00000000007c8947 */ /* 0x000fec0003800000 */
[----:B-1----:R-:W1:Y:S01]  /*06a0*/  LDC.64 R4, c[0x0][0x380] ;  /* 0x0000e000ff047b82 */ /* 0x002e620000000a00 */
[----:B0-----:R-:W-:-:S05]  /*06b0*/  IADD3 R3, PT, PT, R7, R9, RZ ;  /* 0x0000000907037210 */ /* 0x001fca0007ffe0ff */
[----:B-1----:R-:W-:Y:S02]  /*06c0*/  IMAD.WIDE R4, R3, 0x4, R4 ;  /* 0x0000000403047825 */ /* 0x002fe400078e0204 */
[----:B------:R-:W0:Y:S03]  /*06d0*/  LDC.64 R2, c[0x0][0x3a8] ;  /* 0x0000ea00ff027b82 */ /* 0x000e260000000a00 */
[----:B------:R-:W2:Y:S04]  /*06e0*/  LDG.E.CONSTANT R11, desc[UR8][R4.64] ;  /* 0x00000008040b7981 */ /* 0x000ea8000c1e9900 */
[----:B------:R-:W3:Y:S04]  /*06f0*/  LDG.E.CONSTANT R15, desc[UR8][R4.64+0x4] ;  /* 0x00000408040f7981 */ /* 0x000ee8000c1e9900 */
[----:B------:R-:W4:Y:S04]  /*0700*/  LDG.E.CONSTANT R17, desc[UR8][R4.64+0x8] ;  /* 0x0000080804117981 */ /* 0x000f28000c1e9900 */
[----:B------:R-:W4:Y:S04]  /*0710*/  LDG.E.CONSTANT R19, desc[UR8][R4.64+0xc] ;  /* 0x00000c0804137981 */ /* 0x000f28000c1e9900 */
[----:B------:R-:W4:Y:S04]  /*0720*/  LDG.E.CONSTANT R21, desc[UR8][R4.64+0x10] ;  /* 0x0000100804157981 */ /* 0x000f28000c1e9900 */
[----:B------:R-:W4:Y:S04]  /*0730*/  LDG.E.CONSTANT R23, desc[UR8][R4.64+0x14] ;  /* 0x0000140804177981 */ /* 0x000f28000c1e9900 */
[----:B------:R-:W4:Y:S04]  /*0740*/  LDG.E.CONSTANT R25, desc[UR8][R4.64+0x18] ;  /* 0x0000180804197981 */ /* 0x000f28000c1e9900 */
[----:B------:R-:W4:Y:S01]  /*0750*/  LDG.E.CONSTANT R27, desc[UR8][R4.64+0x1c] ;  /* 0x00001c08041b7981 */ /* 0x000f22000c1e9900 */
[----:B------:R-:W-:-:S02]  /*0760*/  IADD3 R13, PT, PT, R8, R9, RZ ;  /* 0x00000009080d7210 */ /* 0x000fc40007ffe0ff */
[----:B------:R-:W-:-:S03]  /*0770*/  IADD3 R9, PT, PT, R9, 0x8, RZ ;  /* 0x0000000809097810 */ /* 0x000fc60007ffe0ff */
[----:B0-----:R-:W-:-:S04]  /*0780*/  IMAD.WIDE R2, R13, 0x4, R2 ;  /* 0x000000040d027825 */ /* 0x001fc800078e0202 */
[C---:B--2--5:R-:W-:Y:S01]  /*0790*/  FMUL R11, R6.reuse, R11 ;  /* 0x0000000b060b7220 */ /* 0x064fe20000400000 */
[----:B---3--:R-:W-:-:S04]  /*07a0*/  FMUL R15, R6, R15 ;  /* 0x0000000f060f7220 */ /* 0x008fc80000400000 */
[----:B------:R2:W-:Y:S01]  /*07b0*/  STG.E desc[UR8][R2.64], R11 ;  /* 0x0000000b02007986 */ /* 0x0005e2000c101908 */
[----:B----4-:R-:W-:-:S03]  /*07c0*/  FMUL R17, R6, R17 ;  /* 0x0000001106117220 */ /* 0x010fc60000400000 */
[----:B------:R2:W-:Y:S01]  /*07d0*/  STG.E desc[UR8][R2.64+0x4], R15 ;  /* 0x0000040f02007986 */ /* 0x0005e2000c101908 */
[----:B------:R-:W-:-:S03]  /*07e0*/  FMUL R19, R6, R19 ;  /* 0x0000001306137220 */ /* 0x000fc60000400000 */
        /* <DEDUP_REMOVED lines=8> */
[----:B------:R2:W-:Y:S04]  /*0870*/  STG.E desc[UR8][R2.64+0x18], R25 ;  /* 0x0000181902007986 */ /* 0x0005e8000c101908 */
[----:B------:R2:W-:Y:S02]  /*0880*/  STG.E desc[UR8][R2.64+0x1c], R27 ;  /* 0x00001c1b02007986 */ /* 0x0005e4000c101908 */
.L_x_2:
[----:B------:R-:W-:Y:S05]  /*0890*/  @!P1 EXIT ;  /* 0x000000000000994d */ /* 0x000fea0003800000 */
[----:B------:R-:W-:Y:S02]  /*08a0*/  ISETP.GE.U32.AND P0, PT, R12, 0x4, PT ;  /* 0x000000040c00780c */ /* 0x000fe40003f06070 */
[----:B------:R-:W-:-:S04]  /*08b0*/  LOP3.LUT R0, R0, 0x3, RZ, 0xc0, !PT ;  /* 0x0000000300007812 */ /* 0x000fc800078ec0ff */
[----:B------:R-:W-:-:S07]  /*08c0*/  ISETP.NE.AND P1, PT, R0, RZ, PT ;  /* 0x000000ff0000720c */ /* 0x000fce0003f25270 */
[----:B------:R-:W-:Y:S06]  /*08d0*/  @!P0 BRA `(.L_x_3) ;  /* 0x00000000004c8947 */ /* 0x000fec0003800000 */
[----:B012---:R-:W0:Y:S01]  /*08e0*/  LDC.64 R2, c[0x0][0x380] ;  /* 0x0000e000ff027b82 */ /* 0x007e220000000a00 */
[----:B------:R-:W-:-:S05]  /*08f0*/  IADD3 R5, PT, PT, R7, R9, RZ ;  /* 0x0000000907057210 */ /* 0x000fca0007ffe0ff */
[----:B0-----:R-:W-:Y:S02]  /*0900*/  IMAD.WIDE R2, R5, 0x4, R2 ;  /* 0x0000000405027825 */ /* 0x001fe400078e0202 */
[----:B------:R-:W0:Y:S03]  /*0910*/  LDC.64 R4, c[0x0][0x3a8] ;  /* 0x0000ea00ff047b82 */ /* 0x000e260000000a00 */
[----:B------:R-:W2:Y:S04]  /*0920*/  LDG.E.CONSTANT R11, desc[UR8][R2.64] ;  /* 0x00000008020b7981 */ /* 0x000ea8000c1e9900 */
[----:B------:R-:W3:Y:S04]  /*0930*/  LDG.E.CONSTANT R15, desc[UR8][R2.64+0x4] ;  /* 0x00000408020f7981 */ /* 0x000ee8000c1e9900 */
        /* <DEDUP_REMOVED lines=11> */
[----:B------:R3:W-:Y:S04]  /*09f0*/  STG.E desc[UR8][R4.64+0x8], R17 ;  /* 0x0000081104007986 */ /* 0x0007e8000c101908 */
[----:B------:R3:W-:Y:S02]  /*0a00*/  STG.E desc[UR8][R4.64+0xc], R19 ;  /* 0x00000c1304007986 */ /* 0x0007e4000c101908 */
.L_x_3:
[----:B------:R-:W-:Y:S05]  /*0a10*/  @!P1 EXIT ;  /* 0x000000000000994d */ /* 0x000fea0003800000 */
[----:B--23--:R-:W2:Y:S01]  /*0a20*/  LDC.64 R10, c[0x0][0x3a8] ;  /* 0x0000ea00ff0a7b82 */ /* 0x00cea20000000a00 */
[-C--:B-1----:R-:W-:Y:S02]  /*0a30*/  IADD3 R15, PT, PT, R8, R9.reuse, RZ ;  /* 0x00000009080f7210 */ /* 0x082fe40007ffe0ff */
[----:B------:R-:W-:Y:S02]  /*0a40*/  IADD3 R7, PT, PT, R7, R9, RZ ;  /* 0x0000000907077210 */ /* 0x000fe40007ffe0ff */
[----:B------:R-:W-:-:S03]  /*0a50*/  IADD3 R0, PT, PT, -R0, RZ, RZ ;  /* 0x000000ff00007210 */ /* 0x000fc60007ffe1ff */
[----:B------:R-:W1:Y:S04]  /*0a60*/  LDC.64 R12, c[0x0][0x380] ;  /* 0x0000e000ff0c7b82 */ /* 0x000e680000000a00 */
.L_x_4:
[----:B-1----:R-:W-:-:S06]  /*0a70*/  IMAD.WIDE R4, R7, 0x4, R12 ;  /* 0x0000000407047825 */ /* 0x002fcc00078e020c */
[----:B---3--:R-:W3:Y:S01]  /*0a80*/  LDG.E.CONSTANT R5, desc[UR8][R4.64] ;  /* 0x0000000804057981 */ /* 0x008ee2000c1e9900 */
[----:B------:R-:W-:Y:S01]  /*0a90*/  IADD3 R0, PT, PT, R0, 0x1, RZ ;  /* 0x0000000100007810 */ /* 0x000fe20007ffe0ff */
[C---:B0-2---:R-:W-:Y:S01]  /*0aa0*/  IMAD.WIDE R2, R15.reuse, 0x4, R10 ;  /* 0x000000040f027825 */ /* 0x045fe200078e020a */
[----:B------:R-:W-:Y:S02]  /*0ab0*/  IADD3 R15, PT, PT, R15, 0x1, RZ ;  /* 0x000000010f0f7810 */ /* 0x000fe40007ffe0ff */
[----:B------:R-:W-:Y:S02]  /*0ac0*/  ISETP.NE.AND P0, PT, R0, RZ, PT ;  /* 0x000000ff0000720c */ /* 0x000fe40003f05270 */
[----:B------:R-:W-:Y:S01]  /*0ad0*/  IADD3 R7, PT, PT, R7, 0x1, RZ ;  /* 0x0000000107077810 */ /* 0x000fe20007ffe0ff */
[----:B---3-5:R-:W-:-:S05]  /*0ae0*/  FMUL R9, R6, R5 ;  /* 0x0000000506097220 */ /* 0x028fca0000400000 */
[----:B------:R3:W-:Y:S05]  /*0af0*/  STG.E desc[UR8][R2.64], R9 ;  /* 0x0000000902007986 */ /* 0x0007ea000c101908 */
[----:B------:R-:W-:Y:S05]  /*0b00*/  @P0 BRA `(.L_x_4) ;  /* 0xfffffffc00d80947 */ /* 0x000fea000383ffff */
[----:B------:R-:W-:Y:S05]  /*0b10*/  EXIT ;  /* 0x000000000000794d */ /* 0x000fea0003800000 */
.L_x_5:
[----:B------:R-:W-:-:S00]  /*0b20*/  BRA `(.L_x_5) ;  /* 0xfffffffc00fc7947 */ /* 0x000fc0000383ffff */
[----:B------:R-:W-:-:S00]  /*0b30*/  NOP ;  /* 0x0000000000007918 */ /* 0x000fc00000000000 */
        /* <DEDUP_REMOVED lines=12> */
.L_x_104:


//--------------------- .text._Z25expert_mlp_forward_kernelPKfPfS0_S0_S0_S0_PKiiiii --------------------------
	.section	.text._Z25expert_mlp_forward_kernelPKfPfS0_S0_S0_S0_PKiiiii,"ax",@progbits
	.align	128
        .global         _Z25expert_mlp_forward_kernelPKfPfS0_S0_S0_S0_PKiiiii
        .type           _Z25expert_mlp_forward_kernelPKfPfS0_S0_S0_S0_PKiiiii,@function
        .size           _Z25expert_mlp_forward_kernelPKfPfS0_S0_S0_S0_PKiiiii,(.L_x_105 - _Z25expert_mlp_forward_kernelPKfPfS0_S0_S0_S0_PKiiiii)
        .other          _Z25expert_mlp_forward_kernelPKfPfS0_S0_S0_S0_PKiiiii,@"STO_CUDA_ENTRY STV_DEFAULT"
_Z25expert_mlp_forward_kernelPKfPfS0_S0_S0_S0_PKiiiii:
.text._Z25expert_mlp_forward_kernelPKfPfS0_S0_S0_S0_PKiiiii:
        /* <DEDUP_REMOVED lines=8> */
[----:B------:R-:W0:Y:S01]  /*0080*/  LDCU UR5, c[0x0][0x3bc] ;  /* 0x00007780ff0577ac */ /* 0x000e220008000800 */
[----:B------:R-:W-:Y:S01]  /*0090*/  IMAD.MOV.U32 R4, RZ, RZ, RZ ;  /* 0x000000ffff047224 */ /* 0x000fe200078e00ff */
[----:B------:R-:W1:Y:S01]  /*00a0*/  LDCU.64 UR10, c[0x0][0x358] ;  /* 0x00006b00ff0a77ac */ /* 0x000e620008000a00 */
[----:B0-----:R-:W-:-:S09]  /*00b0*/  UISETP.GE.AND UP0, UPT, UR5, 0x2, UPT ;  /* 0x000000020500788c */ /* 0x001fd2000bf06270 */
[----:B-1----:R-:W-:Y:S05]  /*00c0*/  BRA.U !UP0, `(.L_x_6) ;  /* 0x0000000908007547 */ /* 0x002fea000b800000 */
[----:B------:R-:W-:Y:S01]  /*00d0*/  UIADD3 UR4, UPT, UPT, UR5, -0x1, URZ ;  /* 0xffffffff05047890 */ /* 0x000fe2000fffe0ff */
[----:B------:R-:W-:Y:S01]  /*00e0*/  IMAD.MOV.U32 R4, RZ, RZ, RZ ;  /* 0x000000ffff047224 */ /* 0x000fe200078e00ff */
[----:B------:R-:W-:Y:S01]  /*00f0*/  UIADD3 UR5, UPT, UPT, UR5, -0x2, URZ ;  /* 0xfffffffe05057890 */ /* 0x000fe2000fffe0ff */
[----:B------:R-:W-:Y:S01]  /*0100*/  IMAD.MOV.U32 R3, RZ, RZ, 0x1 ;  /* 0x00000001ff037424 */ /* 0x000fe200078e00ff */
[----:B------:R-:W-:Y:S02]  /*0110*/  ULOP3.LUT UR6, UR4, 0xf, URZ, 0xc0, !UPT ;  /* 0x0000000f04067892 */ /* 0x000fe4000f8ec0ff */
[----:B------:R-:W-:Y:S02]  /*0120*/  UISETP.GE.U32.AND UP0, UPT, UR5, 0xf, UPT ;  /* 0x0000000f0500788c */ /* 0x000fe4000bf06070 */
[----:B------:R-:W-:-:S07]  /*0130*/  UISETP.NE.AND UP1, UPT, UR6, URZ, UPT ;  /* 0x000000ff0600728c */ /* 0x000fce000bf25270 */
[----:B------:R-:W-:Y:S05]  /*0140*/  BRA.U !UP0, `(.L_x_7) ;  /* 0x0000000108e47547 */ /* 0x000fea000b800000 */
[----:B------:R-:W-:Y:S01]  /*0150*/  IMAD.MOV.U32 R4, RZ, RZ, RZ ;  /* 0x000000ffff047224 */ /* 0x000fe200078e00ff */
[----:B------:R-:W-:Y:S01]  /*0160*/  ULOP3.LUT UR5, UR4, 0xfffffff0, URZ, 0xc0, !UPT ;  /* 0xfffffff004057892 */ /* 0x000fe2000f8ec0ff */
[----:B------:R-:W-:-:S11]  /*0170*/  IMAD.MOV.U32 R3, RZ, RZ, 0x1 ;  /* 0x00000001ff037424 */ /* 0x000fd600078e00ff */
.L_x_8:
[----:B------:R-:W0:Y:S02]  /*0180*/  LDC.64 R6, c[0x0][0x3b0] ;  /* 0x0000ec00ff067b82 */ /* 0x000e240000000a00 */
[----:B0-----:R-:W-:-:S05]  /*0190*/  IMAD.WIDE.U32 R6, R3, 0x4, R6 ;  /* 0x0000000403067825 */ /* 0x001fca00078e0006 */
[----:B------:R-:W2:Y:S04]  /*01a0*/  LDG.E.CONSTANT R5, desc[UR10][R6.64] ;  /* 0x0000000a06057981 */ /* 0x000ea8000c1e9900 */
[----:B------:R-:W3:Y:S04]  /*01b0*/  LDG.E.CONSTANT R9, desc[UR10][R6.64+0x4] ;  /* 0x0000040a06097981 */ /* 0x000ee8000c1e9900 */
[----:B------:R-:W4:Y:S04]  /*01c0*/  LDG.E.CONSTANT R11, desc[UR10][R6.64+0x8] ;  /* 0x0000080a060b7981 */ /* 0x000f28000c1e9900 */
[----:B------:R-:W5:Y:S04]  /*01d0*/  LDG.E.CONSTANT R13, desc[UR10][R6.64+0xc] ;  /* 0x00000c0a060d7981 */ /* 0x000f68000c1e9900 */
        /* <DEDUP_REMOVED lines=11> */
[----:B------:R-:W5:Y:S01]  /*0290*/  LDG.E.CONSTANT R12, desc[UR10][R6.64+0x3c] ;  /* 0x00003c0a060c7981 */ /* 0x000f62000c1e9900 */
[----:B--2---:R-:W-:-:S02]  /*02a0*/  ISETP.GE.AND P2, PT, R2, R5, PT ;  /* 0x000000050200720c */ /* 0x004fc40003f46270 */
[----:B---3--:R-:W-:Y:S02]  /*02b0*/  ISETP.GE.AND P3, PT, R2, R9, PT ;  /* 0x000000090200720c */ /* 0x008fe40003f66270 */
[----:B------:R-:W-:Y:S02]  /*02c0*/  SEL R4, R4, R3, !P2 ;  /* 0x0000000304047207 */ /* 0x000fe40005000000 */
[C---:B----4-:R-:W-:Y:S02]  /*02d0*/  ISETP.GE.AND P0, PT, R2.reuse, R11, PT ;  /* 0x0000000b0200720c */ /* 0x050fe40003f06270 */
[C---:B-----5:R-:W-:Y:S02]  /*02e0*/  ISETP.GE.AND P1, PT, R2.reuse, R13, PT ;  /* 0x0000000d0200720c */ /* 0x060fe40003f26270 */
[----:B------:R-:W-:-:S05]  /*02f0*/  ISETP.GE.AND P2, PT, R2, R15, PT ;  /* 0x0000000f0200720c */ /* 0x000fca0003f46270 */
[----:B------:R-:W-:Y:S01]  /*0300*/  @P3 VIADD R4, R3, 0x1 ;  /* 0x0000000103043836 */ /* 0x000fe20000000000 */
[----:B------:R-:W-:-:S03]  /*0310*/  ISETP.GE.AND P3, PT, R2, R17, PT ;  /* 0x000000110200720c */ /* 0x000fc60003f66270 */
[C---:B------:R-:W-:Y:S01]  /*0320*/  @P0 VIADD R4, R3.reuse, 0x2 ;  /* 0x0000000203040836 */ /* 0x040fe20000000000 */
[C---:B------:R-:W-:Y:S01]  /*0330*/  ISETP.GE.AND P0, PT, R2.reuse, R19, PT ;  /* 0x000000130200720c */ /* 0x040fe20003f06270 */
[C---:B------:R-:W-:Y:S01]  /*0340*/  @P1 VIADD R4, R3.reuse, 0x3 ;  /* 0x0000000303041836 */ /* 0x040fe20000000000 */
[C---:B------:R-:W-:Y:S01]  /*0350*/  ISETP.GE.AND P1, PT, R2.reuse, R21, PT ;  /* 0x000000150200720c */ /* 0x040fe20003f26270 */
[----:B------:R-:W-:Y:S01]  /*0360*/  @P2 VIADD R4, R3, 0x4 ;  /* 0x0000000403042836 */ /* 0x000fe20000000000 */
        /* <DEDUP_REMOVED lines=9> */
[C---:B------:R-:W-:Y:S02]  /*0400*/  @P3 VIADD R4, R3.reuse, 0x9 ;  /* 0x0000000903043836 */ /* 0x040fe40000000000 */
[C---:B------:R-:W-:Y:S01]  /*0410*/  VIADD R5, R3.reuse, 0xf ;  /* 0x0000000f03057836 */ /* 0x040fe20000000000 */
[C---:B------:R-:W-:Y:S01]  /*0420*/  ISETP.GE.AND P3, PT, R2.reuse, R8, PT ;  /* 0x000000080200720c */ /* 0x040fe20003f66270 */
[C---:B------:R-:W-:Y:S01]  /*0430*/  @P0 VIADD R4, R3.reuse, 0xa ;  /* 0x0000000a03040836 */ /* 0x040fe20000000000 */
[----:B------:R-:W-:Y:S01]  /*0440*/  ISETP.GE.AND P0, PT, R2, R10, PT ;  /* 0x0000000a0200720c */ /* 0x000fe20003f06270 */
[C---:B------:R-:W-:Y:S02]  /*0450*/  @P1 VIADD R4, R3.reuse, 0xb ;  /* 0x0000000b03041836 */ /* 0x040fe40000000000 */
[----:B------:R-:W-:Y:S01]  /*0460*/  @P2 VIADD R4, R3, 0xc ;  /* 0x0000000c03042836 */ /* 0x000fe20000000000 */
[----:B------:R-:W-:-:S07]  /*0470*/  ISETP.NE.AND P2, PT, R5, UR5, PT ;  /* 0x0000000505007c0c */ /* 0x000fce000bf45270 */
[C---:B------:R-:W-:Y:S01]  /*0480*/  @P3 VIADD R4, R3.reuse, 0xd ;  /* 0x0000000d03043836 */ /* 0x040fe20000000000 */
[----:B------:R-:W-:Y:S01]  /*0490*/  ISETP.GE.AND P1, PT, R2, R12, PT ;  /* 0x0000000c0200720c */ /* 0x000fe20003f26270 */
[C---:B------:R-:W-:Y:S02]  /*04a0*/  @P0 VIADD R4, R3.reuse, 0xe ;  /* 0x0000000e03040836 */ /* 0x040fe40000000000 */
[----:B------:R-:W-:-:S03]  /*04b0*/  VIADD R3, R3, 0x10 ;  /* 0x0000001003037836 */ /* 0x000fc60000000000 */
[----:B------:R-:W-:Y:S01]  /*04c0*/  SEL R4, R4, R5, !P1 ;  /* 0x0000000504047207 */ /* 0x000fe20004800000 */
[----:B------:R-:W-:Y:S06]  /*04d0*/  @P2 BRA `(.L_x_8) ;  /* 0xfffffffc00282947 */ /* 0x000fec000383ffff */
.L_x_7:
[----:B------:R-:W-:Y:S05]  /*04e0*/  BRA.U !UP1, `(.L_x_6) ;  /* 0x0000000109f87547 */ /* 0x000fea000b800000 */
[----:B------:R-:W-:Y:S02]  /*04f0*/  UISETP.GE.U32.AND UP0, UPT, UR6, 0x8, UPT ;  /* 0x000000080600788c */ /* 0x000fe4000bf06070 */
[----:B------:R-:W-:-:S04]  /*0500*/  ULOP3.LUT UR7, UR4, 0x7, URZ, 0xc0, !UPT ;  /* 0x0000000704077892 */ /* 0x000fc8000f8ec0ff */
[----:B------:R-:W-:-:S03]  /*0510*/  UISETP.NE.AND UP1, UPT, UR7, URZ, UPT ;  /* 0x000000ff0700728c */ /* 0x000fc6000bf25270 */
[----:B------:R-:W-:Y:S08]  /*0520*/  BRA.U !UP0, `(.L_x_9) ;  /* 0x00000001086c7547 */ /* 0x000ff0000b800000 */
        /* <DEDUP_REMOVED lines=9> */
[----:B------:R-:W5:Y:S01]  /*05c0*/  LDG.E.CONSTANT R21, desc[UR10][R6.64+0x1c] ;  /* 0x00001c0a06157981 */ /* 0x000f62000c1e9900 */
[----:B--2---:R-:W-:-:S02]  /*05d0*/  ISETP.GE.AND P3, PT, R2, R9, PT ;  /* 0x000000090200720c */ /* 0x004fc40003f66270 */
[C---:B---3--:R-:W-:Y:S02]  /*05e0*/  ISETP.GE.AND P0, PT, R2.reuse, R11, PT ;  /* 0x0000000b0200720c */ /* 0x048fe40003f06270 */
[C---:B----4-:R-:W-:Y:S02]  /*05f0*/  ISETP.GE.AND P1, PT, R2.reuse, R13, PT ;  /* 0x0000000d0200720c */ /* 0x050fe40003f26270 */
[----:B-----5:R-:W-:-:S04]  /*0600*/  ISETP.GE.AND P2, PT, R2, R5, PT ;  /* 0x000000050200720c */ /* 0x020fc80003f46270 */
[----:B------:R-:W-:-:S03]  /*0610*/  SEL R4, R4, R3, !P2 ;  /* 0x0000000304047207 */ /* 0x000fc60005000000 */
[C---:B------:R-:W-:Y:S01]  /*0620*/  @P3 VIADD R4, R3.reuse, 0x1 ;  /* 0x0000000103043836 */ /* 0x040fe20000000000 */
[C---:B------:R-:W-:Y:S01]  /*0630*/  ISETP.GE.AND P2, PT, R2.reuse, R15, PT ;  /* 0x0000000f0200720c */ /* 0x040fe20003f46270 */
[C---:B------:R-:W-:Y:S01]  /*0640*/  @P0 VIADD R4, R3.reuse, 0x2 ;  /* 0x0000000203040836 */ /* 0x040fe20000000000 */
[C---:B------:R-:W-:Y:S01]  /*0650*/  ISETP.GE.AND P3, PT, R2.reuse, R17, PT ;  /* 0x000000110200720c */ /* 0x040fe20003f66270 */
[----:B------:R-:W-:Y:S01]  /*0660*/  @P1 VIADD R4, R3, 0x3 ;  /* 0x0000000303041836 */ /* 0x000fe20000000000 */
[C---:B------:R-:W-:Y:S02]  /*0670*/  ISETP.GE.AND P0, PT, R2.reuse, R19, PT ;  /* 0x000000130200720c */ /* 0x040fe40003f06270 */
[----:B------:R-:W-:-:S07]  /*0680*/  ISETP.GE.AND P1, PT, R2, R21, PT ;  /* 0x000000150200720c */ /* 0x000fce0003f26270 */
[C---:B------:R-:W-:Y:S02]  /*0690*/  @P2 VIADD R4, R3.reuse, 0x4 ;  /* 0x0000000403042836 */ /* 0x040fe40000000000 */
[C---:B------:R-:W-:Y:S02]  /*06a0*/  @P3 VIADD R4, R3.reuse, 0x5 ;  /* 0x0000000503043836 */ /* 0x040fe40000000000 */
[C---:B------:R-:W-:Y:S02]  /*06b0*/  @P0 VIADD R4, R3.reuse, 0x6 ;  /* 0x0000000603040836 */ /* 0x040fe40000000000 */
[C---:B------:R-:W-:Y:S02]  /*06c0*/  @P1 VIADD R4, R3.reuse, 0x7 ;  /* 0x0000000703041836 */ /* 0x040fe40000000000 */
[----:B------:R-:W-:-:S07]  /*06d0*/  VIADD R3, R3, 0x8 ;  /* 0x0000000803037836 */ /* 0x000fce0000000000 */
.L_x_9:
        /* <DEDUP_REMOVED lines=10> */
[----:B------:R-:W5:Y:S01]  /*0780*/  LDG.E.CONSTANT R5, desc[UR10][R6.64] ;  /* 0x0000000a06057981 */ /* 0x000f62000c1e9900 */
[----:B--2---:R-:W-:-:S02]  /*0790*/  ISETP.GE.AND P1, PT, R2, R9, PT ;  /* 0x000000090200720c */ /* 0x004fc40003f26270 */
[C---:B---3--:R-:W-:Y:S02]  /*07a0*/  ISETP.GE.AND P2, PT, R2.reuse, R11, PT ;  /* 0x0000000b0200720c */ /* 0x048fe40003f46270 */
[C---:B----4-:R-:W-:Y:S02]  /*07b0*/  ISETP.GE.AND P3, PT, R2.reuse, R13, PT ;  /* 0x0000000d0200720c */ /* 0x050fe40003f66270 */
[----:B-----5:R-:W-:-:S04]  /*07c0*/  ISETP.GE.AND P0, PT, R2, R5, PT ;  /* 0x000000050200720c */ /* 0x020fc80003f06270 */
[----:B------:R-:W-:-:S03]  /*07d0*/  SEL R4, R4, R3, !P0 ;  /* 0x0000000304047207 */ /* 0x000fc60004000000 */
[C---:B------:R-:W-:Y:S02]  /*07e0*/  @P1 VIADD R4, R3.reuse, 0x1 ;  /* 0x0000000103041836 */ /* 0x040fe40000000000 */
[C---:B------:R-:W-:Y:S02]  /*07f0*/  @P2 VIADD R4, R3.reuse, 0x2 ;  /* 0x0000000203042836 */ /* 0x040fe40000000000 */
[C---:B------:R-:W-:Y:S02]  /*0800*/  @P3 VIADD R4, R3.reuse, 0x3 ;  /* 0x0000000303043836 */ /* 0x040fe40000000000 */
[----:B------:R-:W-:-:S07]  /*0810*/  VIADD R3, R3, 0x4 ;  /* 0x0000000403037836 */ /* 0x000fce0000000000 */
.L_x_10:
[----:B------:R-:W-:Y:S05]  /*0820*/  BRA.U !UP1, `(.L_x_6) ;  /* 0x0000000109287547 */ /* 0x000fea000b800000 */
[----:B------:R-:W0:Y:S01]  /*0830*/  LDC.64 R6, c[0x0][0x3b0] ;  /* 0x0000ec00ff067b82 */ /* 0x000e220000000a00 */
[----:B------:R-:W-:-:S05]  /*0840*/  UMOV UR4, URZ ;  /* 0x000000ff00047c82 */ /* 0x000fca0008000000 */
.L_x_11:
[----:B0-----:R-:W-:-:S06]  /*0850*/  IMAD.WIDE.U32 R8, R3, 0x4, R6 ;  /* 0x0000000403087825 */ /* 0x001fcc00078e0006 */
[----:B------:R-:W2:Y:S01]  /*0860*/  LDG.E.CONSTANT R9, desc[UR10][R8.64] ;  /* 0x0000000a08097981 */ /* 0x000ea2000c1e9900 */
[----:B------:R-:W-:-:S04]  /*0870*/  UIADD3 UR4, UPT, UPT, UR4, 0x1, URZ ;  /* 0x0000000104047890 */ /* 0x000fc8000fffe0ff */
[----:B------:R-:W-:Y:S01]  /*0880*/  UISETP.NE.AND UP0, UPT, UR4, UR5, UPT ;  /* 0x000000050400728c */ /* 0x000fe2000bf05270 */
[----:B--2---:R-:W-:-:S04]  /*0890*/  ISETP.GE.AND P0, PT, R2, R9, PT ;  /* 0x000000090200720c */ /* 0x004fc80003f06270 */
[----:B------:R-:W-:Y:S01]  /*08a0*/  SEL R4, R4, R3, !P0 ;  /* 0x0000000304047207 */ /* 0x000fe20004000000 */
[----:B------:R-:W-:-:S03]  /*08b0*/  VIADD R3, R3, 0x1 ;  /* 0x0000000103037836 */ /* 0x000fc60000000000 */
[----:B------:R-:W-:Y:S05]  /*08c0*/  BRA.U UP0, `(.L_x_11) ;  /* 0xfffffffd00e07547 */ /* 0x000fea000b83ffff */
.L_x_6:
[----:B------:R-:W0:Y:S02]  /*08d0*/  LDCU.64 UR6, c[0x0][0x3c0] ;  /* 0x00007800ff0677ac */ /* 0x000e240008000a00 */
[----:B0-----:R-:W-:-:S06]  /*08e0*/  UISETP.GE.AND UP0, UPT, UR6, 0x1, UPT ;  /* 0x000000010600788c */ /* 0x001fcc000bf06270 */
[----:B------:R-:W-:-:S13]  /*08f0*/  PLOP3.LUT P0, PT, PT, PT, UP0, 0x80, 0x8 ;  /* 0x000000000008781c */ /* 0x000fda0003f0f008 */
[----:B------:R-:W-:Y:S05]  /*0900*/  @!P0 EXIT ;  /* 0x000000000000894d */ /* 0x000fea0003800000 */
[----:B------:R-:W-:Y:S01]  /*0910*/  UISETP.GE.AND UP0, UPT, UR7, 0x1, UPT ;  /* 0x000000010700788c */ /* 0x000fe2000bf06270 */
[----:B------:R-:W-:Y:S02]  /*0920*/  IMAD R0, R4, UR6, RZ ;  /* 0x0000000604007c24 */ /* 0x000fe4000f8e02ff */
[----:B------:R-:W-:-:S03]  /*0930*/  IMAD R2, R2, UR6, RZ ;  /* 0x0000000602027c24 */ /* 0x000fc6000f8e02ff */
[----:B------:R-:W-:Y:S02]  /*0940*/  SHF.R.S32.HI R3, RZ, 0x1f, R0 ;  /* 0x0000001fff037819 */ /* 0x000fe40000011400 */
[----:B------:R-:W-:Y:S01]  /*0950*/  SHF.R.S32.HI R5, RZ, 0x1f, R2 ;  /* 0x0000001fff057819 */ /* 0x000fe20000011402 */
[----:B------:R-:W-:Y:S06]  /*0960*/  BRA.U !UP0, `(.L_x_12) ;  /* 0x0000001108087547 */ /* 0x000fec000b800000 */
[----:B------:R-:W0:Y:S01]  /*0970*/  LDCU.64 UR4, c[0x0][0x380] ;  /* 0x00007000ff0477ac */ /* 0x000e220008000a00 */
[----:B------:R-:W-:Y:S02]  /*0980*/  IMAD R4, R4, UR7, RZ ;  /* 0x0000000704047c24 */ /* 0x000fe4000f8e02ff */
[----:B------:R-:W-:Y:S01]  /*0990*/  IMAD R6, R0, UR7, RZ ;  /* 0x0000000700067c24 */ /* 0x000fe2000f8e02ff */
[----:B------:R-:W-:Y:S02]  /*09a0*/  ULOP3.LUT UR12, UR6, 0x7, URZ, 0xc0, !UPT ;  /* 0x00000007060c7892 */ /* 0x000fe4000f8ec0ff */
[----:B------:R-:W-:Y:S01]  /*09b0*/  IMAD R7, R4, UR6, RZ ;  /* 0x0000000604077c24 */ /* 0x000fe2000f8e02ff */
[----:B------:R-:W-:Y:S01]  /*09c0*/  SHF.R.S32.HI R20, RZ, 0x1f, R4 ;  /* 0x0000001fff147819 */ /* 0x000fe20000011404 */
[----:B------:R-:W-:Y:S01]  /*09d0*/  USHF.L.U32 UR7, UR7, 0x3, URZ ;  /* 0x0000000307077899 */ /* 0x000fe200080006ff */
[----:B------:R-:W-:Y:S02]  /*09e0*/  SHF.R.S32.HI R9, RZ, 0x1f, R6 ;  /* 0x0000001fff097819 */ /* 0x000fe40000011406 */
[----:B------:R-:W-:-:S02]  /*09f0*/  SHF.R.S32.HI R21, RZ, 0x1f, R7 ;  /* 0x0000001fff157819 */ /* 0x000fc40000011407 */
[----:B0-----:R-:W-:Y:S01]  /*0a00*/  LEA R8, P0, R2, UR4, 0x2 ;  /* 0x0000000402087c11 */ /* 0x001fe2000f8010ff */
[----:B------:R-:W-:-:S03]  /*0a10*/  UMOV UR4, URZ ;  /* 0x000000ff00047c82 */ /* 0x000fc60008000000 */
[----:B------:R-:W-:Y:S02]  /*0a20*/  IADD3 R8, P1, PT, R8, 0x10, RZ ;  /* 0x0000001008087810 */ /* 0x000fe40007f3e0ff */
[----:B------:R-:W-:-:S05]  /*0a30*/  LEA.HI.X R22, R2, UR5, R5, 0x2, P0 ;  /* 0x0000000502167c11 */ /* 0x000fca00080f1405 */
[----:B------:R-:W-:-:S07]  /*0a40*/  IMAD.X R22, RZ, RZ, R22, P1 ;  /* 0x000000ffff167224 */ /* 0x000fce00008e0616 */
.L_x_19:
[----:B0-----:R-:W-:Y:S01]  /*0a50*/  IMAD.MOV.U32 R23, RZ, RZ, RZ ;  /* 0x000000ffff177224 */ /* 0x001fe200078e00ff */
[----:B------:R-:W-:-:S06]  /*0a60*/  UMOV UR5, URZ ;  /* 0x000000ff00057c82 */ /* 0x000fcc0008000000 */
.L_x_18:
[----:B------:R-:W0:Y:S01]  /*0a70*/  LDCU UR19, c[0x0][0x3c0] ;  /* 0x00007800ff1377ac */ /* 0x000e220008000800 */
[----:B------:R-:W-:Y:S01]  /*0a80*/  IMAD.MOV.U32 R24, RZ, RZ, RZ ;  /* 0x000000ffff187224 */ /* 0x000fe200078e00ff */
[----:B------:R-:W-:Y:S01]  /*0a90*/  UMOV UR6, URZ ;  /* 0x000000ff00067c82 */ /* 0x000fe20008000000 */
[----:B0-----:R-:W-:-:S09]  /*0aa0*/  UISETP.GE.U32.AND UP0, UPT, UR19, 0x8, UPT ;  /* 0x000000081300788c */ /* 0x001fd2000bf06070 */
[----:B------:R-:W-:Y:S05]  /*0ab0*/  BRA.U !UP0, `(.L_x_13) ;  /* 0x0000000508547547 */ /* 0x000fea000b800000 */
[----:B------:R-:W0:Y:S01]  /*0ac0*/  LDCU.64 UR20, c[0x0][0x390] ;  /* 0x00007200ff1477ac */ /* 0x000e220008000a00 */
[----:B------:R-:W-:Y:S01]  /*0ad0*/  IADD3 R13, P0, PT, R6, UR5, RZ ;  /* 0x00000005060d7c10 */ /* 0x000fe2000ff1e0ff */
[----:B------:R-:W-:Y:S01]  /*0ae0*/  IMAD.MOV.U32 R24, RZ, RZ, RZ ;  /* 0x000000ffff187224 */ /* 0x000fe200078e00ff */
[----:B------:R-:W1:Y:S01]  /*0af0*/  LDCU UR8, c[0x0][0x3c4] ;  /* 0x00007880ff0877ac */ /* 0x000e620008000800 */
[----:B------:R-:W-:Y:S02]  /*0b00*/  IMAD.MOV.U32 R15, RZ, RZ, R22 ;  /* 0x000000ffff0f7224 */ /* 0x000fe400078e0016 */
[----:B------:R-:W-:Y:S01]  /*0b10*/  IMAD.X R10, RZ, RZ, R9, P0 ;  /* 0x000000ffff0a7224 */ /* 0x000fe200000e0609 */
[----:B------:R-:W-:-:S04]  /*0b20*/  ULOP3.LUT UR6, UR19, 0x7ffffff8, URZ, 0xc0, !UPT ;  /* 0x7ffffff813067892 */ /* 0x000fc8000f8ec0ff */
[----:B------:R-:W-:Y:S01]  /*0b30*/  UIADD3 UR9, UPT, UPT, -UR6, URZ, URZ ;  /* 0x000000ff06097290 */ /* 0x000fe2000fffe1ff */
[----:B0-----:R-:W-:-:S04]  /*0b40*/  LEA R12, P0, R13, UR20, 0x2 ;  /* 0x000000140d0c7c11 */ /* 0x001fc8000f8010ff */
[----:B------:R-:W-:Y:S01]  /*0b50*/  LEA.HI.X R13, R13, UR21, R10, 0x2, P0 ;  /* 0x000000150d0d7c11 */ /* 0x000fe200080f140a */
[----:B------:R-:W-:Y:S01]  /*0b60*/  IMAD.MOV.U32 R10, RZ, RZ, R8 ;  /* 0x000000ffff0a7224 */ /* 0x000fe200078e0008 */
[----:B-1----:R-:W-:Y:S02]  /*0b70*/  UIADD3 UR13, UPT, UPT, UR5, UR8, URZ ;  /* 0x00000008050d7290 */ /* 0x002fe4000fffe0ff */
[----:B------:R-:W-:Y:S02]  /*0b80*/  ULEA UR14, UR8, UR5, 0x1 ;  /* 0x00000005080e7291 */ /* 0x000fe4000f8e08ff */
[----:B------:R-:W-:Y:S02]  /*0b90*/  UIMAD UR15, UR8, 0x3, UR5 ;  /* 0x00000003080f78a4 */ /* 0x000fe4000f8e0205 */
[----:B------:R-:W-:Y:S02]  /*0ba0*/  ULEA UR16, UR8, UR5, 0x2 ;  /* 0x0000000508107291 */ /* 0x000fe4000f8e10ff */
[----:B------:R-:W-:-:S02]  /*0bb0*/  UIMAD UR17, UR8, 0x5, UR5 ;  /* 0x00000005081178a4 */ /* 0x000fc4000f8e0205 */
[----:B------:R-:W-:Y:S02]  /*0bc0*/  UIMAD UR18, UR8, 0x6, UR5 ;  /* 0x00000006081278a4 */ /* 0x000fe4000f8e0205 */
[----:B------:R-:W-:-:S12]  /*0bd0*/  UIMAD UR8, UR8, 0x7, UR5 ;  /* 0x00000007080878a4 */ /* 0x000fd8000f8e0205 */
.L_x_14:
[----:B------:R-:W-:-:S05]  /*0be0*/  IADD3 R11, P0, PT, R6, UR13, RZ ;  /* 0x0000000d060b7c10 */ /* 0x000fca000ff1e0ff */
[----:B------:R-:W-:Y:S01]  /*0bf0*/  IMAD.X R14, RZ, RZ, R9, P0 ;  /* 0x000000ffff0e7224 */ /* 0x000fe200000e0609 */
[----:B------:R-:W-:-:S04]  /*0c00*/  LEA R18, P0, R11, UR20, 0x2 ;  /* 0x000000140b127c11 */ /* 0x000fc8000f8010ff */
[----:B------:R-:W-:Y:S01]  /*0c10*/  LEA.HI.X R19, R11, UR21, R14, 0x2, P0 ;  /* 0x000000150b137c11 */ /* 0x000fe200080f140e */
[----:B------:R-:W-:Y:S01]  /*0c20*/  IMAD.MOV.U32 R11, RZ, RZ, R15 ;  /* 0x000000ffff0b7224 */ /* 0x000fe200078e000f */
[----:B------:R-:W2:Y:S04]  /*0c30*/  LDG.E.CONSTANT R14, desc[UR10][R12.64] ;  /* 0x0000000a0c0e7981 */ /* 0x000ea8000c1e9900 */
[----:B------:R-:W2:Y:S04]  /*0c40*/  LDG.E.CONSTANT R17, desc[UR10][R10.64+-0x10] ;  /* 0xfffff00a0a117981 */ /* 0x000ea8000c1e9900 */
[----:B------:R-:W3:Y:S04]  /*0c50*/  LDG.E.CONSTANT R18, desc[UR10][R18.64] ;  /* 0x0000000a12127981 */ /* 0x000ee8000c1e9900 */
[----:B------:R-:W3:Y:S01]  /*0c60*/  LDG.E.CONSTANT R25, desc[UR10][R10.64+-0xc] ;  /* 0xfffff40a0a197981 */ /* 0x000ee2000c1e9900 */
[----:B------:R-:W-:-:S03]  /*0c70*/  IADD3 R15, P0, PT, R6, UR14, RZ ;  /* 0x0000000e060f7c10 */ /* 0x000fc6000ff1e0ff */
[----:B------:R-:W4:Y:S02]  /*0c80*/  LDG.E.CONSTANT R27, desc[UR10][R10.64+-0x8] ;  /* 0xfffff80a0a1b7981 */ /* 0x000f24000c1e9900 */
[--C-:B------:R-:W-:Y:S02]  /*0c90*/  IMAD.X R26, RZ, RZ, R9.reuse, P0 ;  /* 0x000000ffff1a7224 */ /* 0x100fe400000e0609 */
[----:B------:R-:W5:Y:S01]  /*0ca0*/  LDG.E.CONSTANT R29, desc[UR10][R10.64+-0x4] ;  /* 0xfffffc0a0a1d7981 */ /* 0x000f62000c1e9900 */
[----:B--2---:R-:W-:Y:S01]  /*0cb0*/  FFMA R24, R17, R14, R24 ;  /* 0x0000000e11187223 */ /* 0x004fe20000000018 */
[C---:B------:R-:W-:Y:S02]  /*0cc0*/  IADD3 R17, P1, PT, R6.reuse, UR15, RZ ;  /* 0x0000000f06117c10 */ /* 0x040fe4000ff3e0ff */
[----:B------:R-:W-:Y:S01]  /*0cd0*/  LEA R14, P0, R15, UR20, 0x2 ;  /* 0x000000140f0e7c11 */ /* 0x000fe2000f8010ff */
[----:B---3--:R-:W-:Y:S01]  /*0ce0*/  FFMA R24, R25, R18, R24 ;  /* 0x0000001219187223 */ /* 0x008fe20000000018 */
[----:B------:R-:W-:Y:S01]  /*0cf0*/  IADD3 R25, P2, PT, R6, UR16, RZ ;  /* 0x0000001006197c10 */ /* 0x000fe2000ff5e0ff */
[----:B------:R-:W-:Y:S01]  /*0d00*/  IMAD.X R28, RZ, RZ, R9, P1 ;  /* 0x000000ffff1c7224 */ /* 0x000fe200008e0609 */
[----:B------:R-:W-:-:S02]  /*0d10*/  LEA.HI.X R15, R15, UR21, R26, 0x2, P0 ;  /* 0x000000150f0f7c11 */ /* 0x000fc400080f141a */
[----:B------:R-:W-:Y:S01]  /*0d20*/  LEA R16, P1, R17, UR20, 0x2 ;  /* 0x0000001411107c11 */ /* 0x000fe2000f8210ff */
[----:B------:R-:W-:Y:S01]  /*0d30*/  IMAD.X R26, RZ, RZ, R9, P2 ;  /* 0x000000ffff1a7224 */ /* 0x000fe200010e0609 */
[----:B------:R-:W-:Y:S02]  /*0d40*/  LEA R18, P0, R25, UR20, 0x2 ;  /* 0x0000001419127c11 */ /* 0x000fe4000f8010ff */
[----:B------:R-:W-:Y:S01]  /*0d50*/  LEA.HI.X R17, R17, UR21, R28, 0x2, P1 ;  /* 0x0000001511117c11 */ /* 0x000fe200088f141c */
[----:B------:R0:W4:Y:S01]  /*0d60*/  LDG.E.CONSTANT R15, desc[UR10][R14.64] ;  /* 0x0000000a0e0f7981 */ /* 0x000122000c1e9900 */
[----:B------:R-:W-:-:S03]  /*0d70*/  LEA.HI.X R19, R25, UR21, R26, 0x2, P0 ;  /* 0x0000001519137c11 */ /* 0x000fc600080f141a */
[----:B------:R-:W5:Y:S04]  /*0d80*/  LDG.E.CONSTANT R16, desc[UR10][R16.64] ;  /* 0x0000000a10107981 */ /* 0x000f68000c1e9900 */
[----:B------:R-:W2:Y:S04]  /*0d90*/  LDG.E.CONSTANT R19, desc[UR10][R18.64] ;  /* 0x0000000a12137981 */ /* 0x000ea8000c1e9900 */
[----:B------:R-:W2:Y:S01]  /*0da0*/  LDG.E.CONSTANT R28, desc[UR10][R10.64] ;  /* 0x0000000a0a1c7981 */ /* 0x000ea2000c1e9900 */
[----:B------:R-:W-:-:S05]  /*0db0*/  IADD3 R25, P0, PT, R6, UR17, RZ ;  /* 0x0000001106197c10 */ /* 0x000fca000ff1e0ff */
[----:B------:R-:W-:Y:S01]  /*0dc0*/  IMAD.X R26, RZ, RZ, R9, P0 ;  /* 0x000000ffff1a7224 */ /* 0x000fe200000e0609 */
[----:B0-----:R-:W-:Y:S01]  /*0dd0*/  LEA R14, P0, R25, UR20, 0x2 ;  /* 0x00000014190e7c11 */ /* 0x001fe2000f8010ff */
[----:B----4-:R-:W-:Y:S01]  /*0de0*/  FFMA R24, R27, R15, R24 ;  /* 0x0000000f1b187223 */ /* 0x010fe20000000018 */
[----:B------:R-:W-:-:S03]  /*0df0*/  IADD3 R27, P1, PT, R6, UR18, RZ ;  /* 0x00000012061b7c10 */ /* 0x000fc6000ff3e0ff */
[----:B-----5:R-:W-:Y:S01]  /*0e00*/  FFMA R24, R29, R16, R24 ;  /* 0x000000101d187223 */ /* 0x020fe20000000018 */
[----:B------:R-:W-:Y:S02]  /*0e10*/  LEA.HI.X R15, R25, UR21, R26, 0x2, P0 ;  /* 0x00000015190f7c11 */ /* 0x000fe400080f141a */
[----:B------:R-:W3:Y:S04]  /*0e20*/  LDG.E.CONSTANT R25, desc[UR10][R10.64+0x4] ;  /* 0x0000040a0a197981 */ /* 0x000ee8000c1e9900 */
[----:B------:R-:W3:Y:S01]  /*0e30*/  LDG.E.CONSTANT R14, desc[UR10][R14.64] ;  /* 0x0000000a0e0e7981 */ /* 0x000ee2000c1e9900 */
[----:B--2---:R-:W-:Y:S01]  /*0e40*/  FFMA R24, R28, R19, R24 ;  /* 0x000000131c187223 */ /* 0x004fe20000000018 */
[----:B------:R-:W-:Y:S01]  /*0e50*/  IMAD.X R28, RZ, RZ, R9, P1 ;  /* 0x000000ffff1c7224 */ /* 0x000fe200008e0609 */
[----:B------:R-:W-:-:S02]  /*0e60*/  IADD3 R19, P2, PT, R6, UR8, RZ ;  /* 0x0000000806137c10 */ /* 0x000fc4000ff5e0ff */
[----:B------:R-:W-:Y:S02]  /*0e70*/  LEA R16, P1, R27, UR20, 0x2 ;  /* 0x000000141b107c11 */ /* 0x000fe4000f8210ff */
[----:B------:R-:W-:Y:S01]  /*0e80*/  LEA R18, P0, R19, UR20, 0x2 ;  /* 0x0000001413127c11 */ /* 0x000fe2000f8010ff */
[----:B------:R-:W-:Y:S01]  /*0e90*/  IMAD.X R26, RZ, RZ, R9, P2 ;  /* 0x000000ffff1a7224 */ /* 0x000fe200010e0609 */
[----:B------:R-:W-:Y:S02]  /*0ea0*/  LEA.HI.X R17, R27, UR21, R28, 0x2, P1 ;  /* 0x000000151b117c11 */ /* 0x000fe400088f141c */
[----:B------:R-:W2:Y:S02]  /*0eb0*/  LDG.E.CONSTANT R27, desc[UR10][R10.64+0xc] ;  /* 0x00000c0a0a1b7981 */ /* 0x000ea4000c1e9900 */
[----:B------:R-:W-:Y:S02]  /*0ec0*/  LEA.HI.X R19, R19, UR21, R26, 0x2, P0 ;  /* 0x0000001513137c11 */ /* 0x000fe400080f141a */
[----:B------:R-:W4:Y:S04]  /*0ed0*/  LDG.E.CONSTANT R17, desc[UR10][R16.64] ;  /* 0x0000000a10117981 */ /* 0x000f28000c1e9900 */
[----:B------:R0:W4:Y:S04]  /*0ee0*/  LDG.E.CONSTANT R26, desc[UR10][R10.64+0x8] ;  /* 0x0000080a0a1a7981 */ /* 0x000128000c1e9900 */
[----:B------:R-:W2:Y:S01]  /*0ef0*/  LDG.E.CONSTANT R18, desc[UR10][R18.64] ;  /* 0x0000000a12127981 */ /* 0x000ea2000c1e9900 */
[----:B------:R-:W-:-:S04]  /*0f00*/  UIADD3 UR9, UPT, UPT, UR9, 0x8, URZ ;  /* 0x0000000809097890 */ /* 0x000fc8000fffe0ff */
[----:B------:R-:W-:Y:S01]  /*0f10*/  UISETP.NE.AND UP0, UPT, UR9, URZ, UPT ;  /* 0x000000ff0900728c */ /* 0x000fe2000bf05270 */
[----:B0-----:R-:W-:Y:S01]  /*0f20*/  IADD3 R10, P0, PT, R10, 0x20, RZ ;  /* 0x000000200a0a7810 */ /* 0x001fe20007f1e0ff */
[----:B------:R-:W-:Y:S01]  /*0f30*/  IMAD.U32 R29, RZ, RZ, UR7 ;  /* 0x00000007ff1d7e24 */ /* 0x000fe2000f8e00ff */
[----:B------:R-:W-:-:S03]  /*0f40*/  UIADD3 UR13, UPT, UPT, UR7, UR13, URZ ;  /* 0x0000000d070d7290 */ /* 0x000fc6000fffe0ff */
[----:B------:R-:W-:Y:S01]  /*0f50*/  IMAD.WIDE.U32 R12, R29, 0x4, R12 ;  /* 0x000000041d0c7825 */ /* 0x000fe200078e000c */
[----:B------:R-:W-:-:S03]  /*0f60*/  UIADD3 UR14, UPT, UPT, UR7, UR14, URZ ;  /* 0x0000000e070e7290 */ /* 0x000fc6000fffe0ff */
[----:B------:R-:W-:Y:S01]  /*0f70*/  IMAD.X R15, RZ, RZ, R11, P0 ;  /* 0x000000ffff0f7224 */ /* 0x000fe200000e060b */
[----:B------:R-:W-:Y:S02]  /*0f80*/  UIADD3 UR15, UPT, UPT, UR7, UR15, URZ ;  /* 0x0000000f070f7290 */ /* 0x000fe4000fffe0ff */
[----:B------:R-:W-:Y:S02]  /*0f90*/  UIADD3 UR16, UPT, UPT, UR7, UR16, URZ ;  /* 0x0000001007107290 */ /* 0x000fe4000fffe0ff */
[----:B------:R-:W-:Y:S02]  /*0fa0*/  UIADD3 UR17, UPT, UPT, UR7, UR17, URZ ;  /* 0x0000001107117290 */ /* 0x000fe4000fffe0ff */
[----:B------:R-:W-:Y:S02]  /*0fb0*/  UIADD3 UR18, UPT, UPT, UR7, UR18, URZ ;  /* 0x0000001207127290 */ /* 0x000fe4000fffe0ff */
[----:B------:R-:W-:Y:S01]  /*0fc0*/  UIADD3 UR8, UPT, UPT, UR7, UR8, URZ ;  /* 0x0000000807087290 */ /* 0x000fe2000fffe0ff */
[----:B---3--:R-:W-:-:S04]  /*0fd0*/  FFMA R25, R25, R14, R24 ;  /* 0x0000000e19197223 */ /* 0x008fc80000000018 */
[----:B----4-:R-:W-:-:S04]  /*0fe0*/  FFMA R26, R26, R17, R25 ;  /* 0x000000111a1a7223 */ /* 0x010fc80000000019 */
[----:B--2---:R-:W-:Y:S01]  /*0ff0*/  FFMA R24, R27, R18, R26 ;  /* 0x000000121b187223 */ /* 0x004fe2000000001a */
[----:B------:R-:W-:Y:S06]  /*1000*/  BRA.U UP0, `(.L_x_14) ;  /* 0xfffffff900f47547 */ /* 0x000fec000b83ffff */
.L_x_13:
[----:B------:R-:W-:-:S09]  /*1010*/  UISETP.NE.AND UP0, UPT, UR12, URZ, UPT ;  /* 0x000000ff0c00728c */ /* 0x000fd2000bf05270 */
[----:B------:R-:W-:Y:S05]  /*1020*/  BRA.U !UP0, `(.L_x_15) ;  /* 0x0000000508647547 */ /* 0x000fea000b800000 */
[----:B------:R-:W-:Y:S02]  /*1030*/  UIADD3 UR8, UPT, UPT, UR12, -0x1, URZ ;  /* 0xffffffff0c087890 */ /* 0x000fe4000fffe0ff */
[----:B------:R-:W-:Y:S02]  /*1040*/  ULOP3.LUT UP1, UR14, UR19, 0x3, URZ, 0xc0, !UPT ;  /* 0x00000003130e7892 */ /* 0x000fe4000f82c0ff */
[----:B------:R-:W-:-:S09]  /*1050*/  UISETP.GE.U32.AND UP0, UPT, UR8, 0x3, UPT ;  /* 0x000000030800788c */ /* 0x000fd2000bf06070 */
[----:B------:R-:W-:Y:S05]  /*1060*/  BRA.U !UP0, `(.L_x_16) ;  /* 0x0000000108a07547 */ /* 0x000fea000b800000 */
[----:B------:R-:W0:Y:S01]  /*1070*/  LDCU UR9, c[0x0][0x3c4] ;  /* 0x00007880ff0977ac */ /* 0x000e220008000800 */
[----:B------:R-:W-:Y:S01]  /*1080*/  IADD3 R10, P0, PT, R2, UR6, RZ ;  /* 0x00000006020a7c10 */ /* 0x000fe2000ff1e0ff */
[----:B------:R-:W1:Y:S04]  /*1090*/  LDCU.64 UR16, c[0x0][0x380] ;  /* 0x00007000ff1077ac */ /* 0x000e680008000a00 */
[----:B------:R-:W-:Y:S01]  /*10a0*/  IMAD.X R15, RZ, RZ, R5, P0 ;  /* 0x000000ffff0f7224 */ /* 0x000fe200000e0605 */
[----:B------:R-:W2:Y:S01]  /*10b0*/  LDCU.64 UR20, c[0x0][0x390] ;  /* 0x00007200ff1477ac */ /* 0x000ea20008000a00 */
[----:B0-----:R-:W-:-:S04]  /*10c0*/  UIMAD UR8, UR6, UR9, UR5 ;  /* 0x00000009060872a4 */ /* 0x001fc8000f8e0205 */
[----:B------:R-:W-:Y:S01]  /*10d0*/  UIADD3 UR13, UPT, UPT, UR8, UR9, URZ ;  /* 0x00000009080d7290 */ /* 0x000fe2000fffe0ff */
[----:B-1----:R-:W-:Y:S02]  /*10e0*/  LEA R16, P0, R10, UR16, 0x2 ;  /* 0x000000100a107c11 */ /* 0x002fe4000f8010ff */
[----:B------:R-:W-:Y:S01]  /*10f0*/  IADD3 R13, P1, PT, R6, UR8, RZ ;  /* 0x00000008060d7c10 */ /* 0x000fe2000ff3e0ff */
[----:B------:R-:W-:Y:S01]  /*1100*/  UIADD3 UR8, UPT, UPT, UR13, UR9, URZ ;  /* 0x000000090d087290 */ /* 0x000fe2000fffe0ff */
[----:B------:R-:W-:Y:S02]  /*1110*/  LEA.HI.X R17, R10, UR17, R15, 0x2, P0 ;  /* 0x000000110a117c11 */ /* 0x000fe400080f140f */
[C---:B------:R-:W-:Y:S01]  /*1120*/  IADD3 R11, P2, PT, R6.reuse, UR13, RZ ;  /* 0x0000000d060b7c10 */ /* 0x040fe2000ff5e0ff */
[--C-:B------:R-:W-:Y:S01]  /*1130*/  IMAD.X R26, RZ, RZ, R9.reuse, P1 ;  /* 0x000000ffff1a7224 */ /* 0x100fe200008e0609 */
[----:B--2---:R-:W-:Y:S01]  /*1140*/  LEA R18, P0, R13, UR20, 0x2 ;  /* 0x000000140d127c11 */ /* 0x004fe2000f8010ff */
[----:B------:R-:W2:Y:S01]  /*1150*/  LDG.E.CONSTANT R25, desc[UR10][R16.64] ;  /* 0x0000000a10197981 */ /* 0x000ea2000c1e9900 */
[----:B------:R-:W-:Y:S01]  /*1160*/  LEA R14, P1, R11, UR20, 0x2 ;  /* 0x000000140b0e7c11 */ /* 0x000fe2000f8210ff */
[----:B------:R-:W-:Y:S01]  /*1170*/  IMAD.X R12, RZ, RZ, R9, P2 ;  /* 0x000000ffff0c7224 */ /* 0x000fe200010e0609 */
[----:B------:R-:W-:Y:S01]  /*1180*/  IADD3 R10, P2, PT, R6, UR8, RZ ;  /* 0x00000008060a7c10 */ /* 0x000fe2000ff5e0ff */
[----:B------:R-:W-:Y:S01]  /*1190*/  UIADD3 UR8, UPT, UPT, UR8, UR9, URZ ;  /* 0x0000000908087290 */ /* 0x000fe2000fffe0ff */
[----:B------:R-:W-:-:S02]  /*11a0*/  LEA.HI.X R19, R13, UR21, R26, 0x2, P0 ;  /* 0x000000150d137c11 */ /* 0x000fc400080f141a */
[----:B------:R-:W-:Y:S01]  /*11b0*/  LEA.HI.X R15, R11, UR21, R12, 0x2, P1 ;  /* 0x000000150b0f7c11 */ /* 0x000fe200088f140c */
[----:B------:R-:W-:Y:S01]  /*11c0*/  IMAD.X R13, RZ, RZ, R9, P2 ;  /* 0x000000ffff0d7224 */ /* 0x000fe200010e0609 */
[----:B------:R-:W-:Y:S01]  /*11d0*/  LEA R12, P0, R10, UR20, 0x2 ;  /* 0x000000140a0c7c11 */ /* 0x000fe2000f8010ff */
[----:B------:R-:W3:Y:S01]  /*11e0*/  LDG.E.CONSTANT R26, desc[UR10][R16.64+0x4] ;  /* 0x0000040a101a7981 */ /* 0x000ee2000c1e9900 */
[----:B------:R-:W-:-:S03]  /*11f0*/  IADD3 R11, P1, PT, R6, UR8, RZ ;  /* 0x00000008060b7c10 */ /* 0x000fc6000ff3e0ff */
[----:B------:R-:W2:Y:S01]  /*1200*/  LDG.E.CONSTANT R19, desc[UR10][R18.64] ;  /* 0x0000000a12137981 */ /* 0x000ea2000c1e9900 */
[----:B------:R-:W-:Y:S01]  /*1210*/  LEA.HI.X R13, R10, UR21, R13, 0x2, P0 ;  /* 0x000000150a0d7c11 */ /* 0x000fe200080f140d */
[----:B------:R-:W-:Y:S01]  /*1220*/  IMAD.X R28, RZ, RZ, R9, P1 ;  /* 0x000000ffff1c7224 */ /* 0x000fe200008e0609 */
[C---:B------:R-:W-:Y:S01]  /*1230*/  LEA R10, P0, R11.reuse, UR20, 0x2 ;  /* 0x000000140b0a7c11 */ /* 0x040fe2000f8010ff */
[----:B------:R-:W3:Y:S03]  /*1240*/  LDG.E.CONSTANT R15, desc[UR10][R14.64] ;  /* 0x0000000a0e0f7981 */ /* 0x000ee6000c1e9900 */
[----:B------:R-:W-:Y:S01]  /*1250*/  LEA.HI.X R11, R11, UR21, R28, 0x2, P0 ;  /* 0x000000150b0b7c11 */ /* 0x000fe200080f141c */
[----:B------:R-:W4:Y:S04]  /*1260*/  LDG.E.CONSTANT R12, desc[UR10][R12.64] ;  /* 0x0000000a0c0c7981 */ /* 0x000f28000c1e9900 */
[----:B------:R-:W4:Y:S04]  /*1270*/  LDG.E.CONSTANT R28, desc[UR10][R16.64+0x8] ;  /* 0x0000080a101c7981 */ /* 0x000f28000c1e9900 */
[----:B------:R-:W5:Y:S04]  /*1280*/  LDG.E.CONSTANT R18, desc[UR10][R16.64+0xc] ;  /* 0x00000c0a10127981 */ /* 0x000f68000c1e9900 */
[----:B------:R-:W5:Y:S01]  /*1290*/  LDG.E.CONSTANT R10, desc[UR10][R10.64] ;  /* 0x0000000a0a0a7981 */ /* 0x000f62000c1e9900 */
[----:B------:R-:W-:Y:S01]  /*12a0*/  UIADD3 UR6, UPT, UPT, UR6, 0x4, URZ ;  /* 0x0000000406067890 */ /* 0x000fe2000fffe0ff */
[----:B--2---:R-:W-:-:S04]  /*12b0*/  FFMA R19, R25, R19, R24 ;  /* 0x0000001319137223 */ /* 0x004fc80000000018 */
[----:B---3--:R-:W-:-:S04]  /*12c0*/  FFMA R19, R26, R15, R19 ;  /* 0x0000000f1a137223 */ /* 0x008fc80000000013 */
[----:B----4-:R-:W-:-:S04]  /*12d0*/  FFMA R19, R28, R12, R19 ;  /* 0x0000000c1c137223 */ /* 0x010fc80000000013 */
[----:B-----5:R-:W-:-:S07]  /*12e0*/  FFMA R24, R18, R10, R19 ;  /* 0x0000000a12187223 */ /* 0x020fce0000000013 */
.L_x_16:
[----:B------:R-:W-:Y:S05]  /*12f0*/  BRA.U !UP1, `(.L_x_15) ;  /* 0x0000000109b07547 */ /* 0x000fea000b800000 */
[----:B------:R-:W-:Y:S02]  /*1300*/  UISETP.NE.AND UP0, UPT, UR14, 0x1, UPT ;  /* 0x000000010e00788c */ /* 0x000fe4000bf05270 */
[----:B------:R-:W-:-:S04]  /*1310*/  ULOP3.LUT UR8, UR19, 0x1, URZ, 0xc0, !UPT ;  /* 0x0000000113087892 */ /* 0x000fc8000f8ec0ff */
[----:B------:R-:W-:-:S03]  /*1320*/  UISETP.NE.U32.AND UP1, UPT, UR8, 0x1, UPT ;  /* 0x000000010800788c */ /* 0x000fc6000bf25070 */
[----:B------:R-:W-:Y:S08]  /*1330*/  BRA.U !UP0, `(.L_x_17) ;  /* 0x0000000108607547 */ /* 0x000ff0000b800000 */
        /* <DEDUP_REMOVED lines=8> */
[----:B------:R-:W-:Y:S02]  /*13c0*/  IADD3 R13, P1, PT, R6, UR9, RZ ;  /* 0x00000009060d7c10 */ /* 0x000fe4000ff3e0ff */
[----:B------:R-:W-:Y:S02]  /*13d0*/  LEA.HI.X R15, R10, UR15, R11, 0x2, P0 ;  /* 0x0000000f0a0f7c11 */ /* 0x000fe400080f140b */
[----:B------:R-:W-:Y:S01]  /*13e0*/  IADD3 R18, P2, PT, R6, UR8, RZ ;  /* 0x0000000806127c10 */ /* 0x000fe2000ff5e0ff */
[--C-:B------:R-:W-:Y:S01]  /*13f0*/  IMAD.X R16, RZ, RZ, R9.reuse, P1 ;  /* 0x000000ffff107224 */ /* 0x100fe200008e0609 */
[C---:B--2---:R-:W-:Y:S01]  /*1400*/  LEA R12, P1, R13.reuse, UR16, 0x2 ;  /* 0x000000100d0c7c11 */ /* 0x044fe2000f8210ff */
[----:B------:R-:W2:Y:S01]  /*1410*/  LDG.E.CONSTANT R17, desc[UR10][R14.64] ;  /* 0x0000000a0e117981 */ /* 0x000ea2000c1e9900 */
[----:B------:R-:W-:Y:S01]  /*1420*/  LEA R10, P0, R18, UR16, 0x2 ;  /* 0x00000010120a7c11 */ /* 0x000fe2000f8010ff */
[----:B------:R-:W-:Y:S01]  /*1430*/  IMAD.X R11, RZ, RZ, R9, P2 ;  /* 0x000000ffff0b7224 */ /* 0x000fe200010e0609 */
[----:B------:R-:W-:-:S02]  /*1440*/  LEA.HI.X R13, R13, UR17, R16, 0x2, P1 ;  /* 0x000000110d0d7c11 */ /* 0x000fc400088f1410 */
[----:B------:R-:W3:Y:S02]  /*1450*/  LDG.E.CONSTANT R16, desc[UR10][R14.64+0x4] ;  /* 0x0000040a0e107981 */ /* 0x000ee4000c1e9900 */
[----:B------:R-:W-:Y:S02]  /*1460*/  LEA.HI.X R11, R18, UR17, R11, 0x2, P0 ;  /* 0x00000011120b7c11 */ /* 0x000fe400080f140b */
[----:B------:R-:W2:Y:S04]  /*1470*/  LDG.E.CONSTANT R12, desc[UR10][R12.64] ;  /* 0x0000000a0c0c7981 */ /* 0x000ea8000c1e9900 */
[----:B------:R-:W3:Y:S01]  /*1480*/  LDG.E.CONSTANT R10, desc[UR10][R10.64] ;  /* 0x0000000a0a0a7981 */ /* 0x000ee2000c1e9900 */
[----:B------:R-:W-:Y:S01]  /*1490*/  UIADD3 UR6, UPT, UPT, UR6, 0x2, URZ ;  /* 0x0000000206067890 */ /* 0x000fe2000fffe0ff */
[----:B--2---:R-:W-:-:S04]  /*14a0*/  FFMA R17, R17, R12, R24 ;  /* 0x0000000c11117223 */ /* 0x004fc80000000018 */
[----:B---3--:R-:W-:-:S07]  /*14b0*/  FFMA R24, R16, R10, R17 ;  /* 0x0000000a10187223 */ /* 0x008fce0000000011 */
.L_x_17:
[----:B------:R-:W-:Y:S05]  /*14c0*/  BRA.U UP1, `(.L_x_15) ;  /* 0x00000001013c7547 */ /* 0x000fea000b800000 */
[----:B------:R-:W0:Y:S01]  /*14d0*/  LDCU UR8, c[0x0][0x3c4] ;  /* 0x00007880ff0877ac */ /* 0x000e220008000800 */
[----:B------:R-:W-:Y:S01]  /*14e0*/  IADD3 R13, P0, PT, R2, UR6, RZ ;  /* 0x00000006020d7c10 */ /* 0x000fe2000ff1e0ff */
[----:B------:R-:W1:Y:S04]  /*14f0*/  LDCU.64 UR14, c[0x0][0x380] ;  /* 0x00007000ff0e77ac */ /* 0x000e680008000a00 */
[----:B------:R-:W-:Y:S01]  /*1500*/  IMAD.X R16, RZ, RZ, R5, P0 ;  /* 0x000000ffff107224 */ /* 0x000fe200000e0605 */
[----:B------:R-:W2:Y:S01]  /*1510*/  LDCU.64 UR16, c[0x0][0x390] ;  /* 0x00007200ff1077ac */ /* 0x000ea20008000a00 */
[----:B0-----:R-:W-:Y:S01]  /*1520*/  UIMAD UR8, UR6, UR8, UR5 ;  /* 0x00000008060872a4 */ /* 0x001fe2000f8e0205 */
[----:B-1----:R-:W-:-:S05]  /*1530*/  LEA R12, P0, R13, UR14, 0x2 ;  /* 0x0000000e0d0c7c11 */ /* 0x002fca000f8010ff */
[----:B------:R-:W-:Y:S02]  /*1540*/  IADD3 R11, P1, PT, R6, UR8, RZ ;  /* 0x00000008060b7c10 */ /* 0x000fe4000ff3e0ff */
[----:B------:R-:W-:-:S03]  /*1550*/  LEA.HI.X R13, R13, UR15, R16, 0x2, P0 ;  /* 0x0000000f0d0d7c11 */ /* 0x000fc600080f1410 */
[----:B------:R-:W-:Y:S01]  /*1560*/  IMAD.X R14, RZ, RZ, R9, P1 ;  /* 0x000000ffff0e7224 */ /* 0x000fe200008e0609 */
[C---:B--2---:R-:W-:Y:S02]  /*1570*/  LEA R10, P1, R11.reuse, UR16, 0x2 ;  /* 0x000000100b0a7c11 */ /* 0x044fe4000f8210ff */
[----:B------:R-:W2:Y:S02]  /*1580*/  LDG.E.CONSTANT R13, desc[UR10][R12.64] ;  /* 0x0000000a0c0d7981 */ /* 0x000ea4000c1e9900 */
[----:B------:R-:W-:-:S05]  /*1590*/  LEA.HI.X R11, R11, UR17, R14, 0x2, P1 ;  /* 0x000000110b0b7c11 */ /* 0x000fca00088f140e */
[----:B------:R-:W2:Y:S02]  /*15a0*/  LDG.E.CONSTANT R10, desc[UR10][R10.64] ;  /* 0x0000000a0a0a7981 */ /* 0x000ea4000c1e9900 */
[----:B--2---:R-:W-:-:S07]  /*15b0*/  FFMA R24, R13, R10, R24 ;  /* 0x0000000a0d187223 */ /* 0x004fce0000000018 */
.L_x_15:
[----:B------:R-:W0:Y:S01]  /*15c0*/  LDCU.64 UR8, c[0x0][0x398] ;  /* 0x00007300ff0877ac */ /* 0x000e220008000a00 */
[----:B------:R-:W-:-:S05]  /*15d0*/  IADD3 R10, P0, PT, R4, UR5, RZ ;  /* 0x00000005040a7c10 */ /* 0x000fca000ff1e0ff */
[----:B------:R-:W-:Y:S01]  /*15e0*/  IMAD.X R11, RZ, RZ, R20, P0 ;  /* 0x000000ffff0b7224 */ /* 0x000fe200000e0614 */
[----:B0-----:R-:W-:-:S04]  /*15f0*/  LEA R12, P0, R10, UR8, 0x2 ;  /* 0x000000080a0c7c11 */ /* 0x001fc8000f8010ff */
[----:B------:R-:W-:Y:S01]  /*1600*/  LEA.HI.X R13, R10, UR9, R11, 0x2, P0 ;  /* 0x000000090a0d7c11 */ /* 0x000fe200080f140b */
[----:B------:R-:W0:Y:S05]  /*1610*/  LDCU.64 UR8, c[0x0][0x3a0] ;  /* 0x00007400ff0877ac */ /* 0x000e2a0008000a00 */
[----:B------:R-:W2:Y:S01]  /*1620*/  LDG.E.CONSTANT R13, desc[UR10][R12.64] ;  /* 0x0000000a0c0d7981 */ /* 0x000ea2000c1e9900 */
[----:B------:R-:W-:-:S06]  /*1630*/  UIMAD UR6, UR5, UR19, UR4 ;  /* 0x00000013050672a4 */ /* 0x000fcc000f8e0204 */
[----:B------:R-:W-:-:S05]  /*1640*/  IADD3 R11, P0, PT, R7, UR6, RZ ;  /* 0x00000006070b7c10 */ /* 0x000fca000ff1e0ff */
[----:B------:R-:W-:Y:S01]  /*1650*/  IMAD.X R14, RZ, RZ, R21, P0 ;  /* 0x000000ffff0e7224 */ /* 0x000fe200000e0615 */
[C---:B0-----:R-:W-:Y:S01]  /*1660*/  LEA R10, P0, R11.reuse, UR8, 0x2 ;  /* 0x000000080b0a7c11 */ /* 0x041fe2000f8010ff */
[----:B------:R-:W-:Y:S01]  /*1670*/  IMAD.MOV.U32 R16, RZ, RZ, 0x3c80f082 ;  /* 0x3c80f082ff107424 */ /* 0x000fe200078e00ff */
[----:B------:R-:W0:Y:S02]  /*1680*/  LDCU UR6, c[0x0][0x3c4] ;  /* 0x00007880ff0677ac */ /* 0x000e240008000800 */
[----:B------:R-:W-:-:S05]  /*1690*/  LEA.HI.X R11, R11, UR9, R14, 0x2, P0 ;  /* 0x000000090b0b7c11 */ /* 0x000fca00080f140e */
[----:B------:R1:W3:Y:S01]  /*16a0*/  LDG.E.CONSTANT R14, desc[UR10][R10.64] ;  /* 0x0000000a0a0e7981 */ /* 0x0002e2000c1e9900 */
[----:B------:R-:W-:Y:S01]  /*16b0*/  IMAD.MOV.U32 R18, RZ, RZ, 0x3f800000 ;  /* 0x3f800000ff127424 */ /* 0x000fe200078e00ff */
[----:B------:R-:W-:-:S04]  /*16c0*/  UIADD3 UR5, UPT, UPT, UR5, 0x1, URZ ;  /* 0x0000000105057890 */ /* 0x000fc8000fffe0ff */
[----:B0-----:R-:W-:Y:S01]  /*16d0*/  UISETP.NE.AND UP0, UPT, UR5, UR6, UPT ;  /* 0x000000060500728c */ /* 0x001fe2000bf05270 */
[----:B--2---:R-:W-:-:S04]  /*16e0*/  FADD R24, R13, R24 ;  /* 0x000000180d187221 */ /* 0x004fc80000000000 */
[----:B------:R-:W-:-:S04]  /*16f0*/  FMUL R15, R24, R24 ;  /* 0x00000018180f7220 */ /* 0x000fc80000400000 */
[----:B------:R-:W-:-:S04]  /*1700*/  FMUL R15, R24, R15 ;  /* 0x0000000f180f7220 */ /* 0x000fc80000400000 */
[----:B------:R-:W-:Y:S01]  /*1710*/  FFMA R12, R15, 0.044714998453855514526, R24 ;  /* 0x3d3727130f0c7823 */ /* 0x000fe20000000018 */
[----:B------:R-:W-:-:S03]  /*1720*/  FMUL R24, R24, 0.5 ;  /* 0x3f00000018187820 */ /* 0x000fc60000400000 */
[----:B------:R-:W-:-:S04]  /*1730*/  FMUL R12, R12, 0.79788458347320556641 ;  /* 0x3f4c422a0c0c7820 */ /* 0x000fc80000400000 */
[C---:B------:R-:W-:Y:S01]  /*1740*/  FMUL R13, |R12|.reuse, 2.8853900432586669922 ;  /* 0x4038aa3b0c0d7820 */ /* 0x040fe20000400200 */
[C---:B------:R-:W-:Y:S01]  /*1750*/  FMUL R17, R12.reuse, R12 ;  /* 0x0000000c0c117220 */ /* 0x040fe20000400000 */
[C---:B------:R-:W-:Y:S02]  /*1760*/  FSETP.GE.AND P0, PT, |R12|.reuse, 9.010913848876953125, PT ;  /* 0x41102cb40c00780b */ /* 0x040fe40003f06200 */
[----:B------:R-:W-:Y:S01]  /*1770*/  FSETP.GE.AND P1, PT, |R12|, 0.60000002384185791016, PT ;  /* 0x3f19999a0c00780b */ /* 0x000fe20003f26200 */
[C---:B------:R-:W-:Y:S01]  /*1780*/  FFMA R16, R17.reuse, R16, -0.052303962409496307373 ;  /* 0xbd563cae11107423 */ /* 0x040fe20000000010 */
[----:B------:R-:W0:Y:S03]  /*1790*/  MUFU.EX2 R13, R13 ;  /* 0x0000000d000d7308 */ /* 0x000e260000000800 */
[----:B------:R-:W-:Y:S01]  /*17a0*/  FFMA R16, R17, R16, 0.1331529766321182251 ;  /* 0x3e08594111107423 */ /* 0x000fe20000000010 */
[----:B0-----:R-:W-:-:S06]  /*17b0*/  FADD R15, R13, 1 ;  /* 0x3f8000000d0f7421 */ /* 0x001fcc0000000000 */
[----:B------:R-:W1:Y:S02]  /*17c0*/  MUFU.RCP R15, R15 ;  /* 0x0000000f000f7308 */ /* 0x000e640000001000 */
[----:B-1----:R-:W-:-:S05]  /*17d0*/  FFMA R10, R15, -2, R18 ;  /* 0xc00000000f0a7823 */ /* 0x002fca0000000012 */
[----:B------:R-:W-:Y:S01]  /*17e0*/  FSEL R11, R10, 1, !P0 ;  /* 0x3f8000000a0b7808 */ /* 0x000fe20004000000 */
[----:B------:R-:W-:-:S03]  /*17f0*/  FFMA R10, R17, R16, -0.33332768082618713379 ;  /* 0xbeaaa9ed110a7423 */ /* 0x000fc60000000010 */
[----:B------:R-:W-:Y:S01]  /*1800*/  LOP3.LUT R11, R11, 0x80000000, R12, 0xb8, !PT ;  /* 0x800000000b0b7812 */ /* 0x000fe200078eb80c */
[----:B------:R-:W-:-:S04]  /*1810*/  FFMA R17, R17, R10, RZ ;  /* 0x0000000a11117223 */ /* 0x000fc800000000ff */
[----:B------:R-:W-:-:S04]  /*1820*/  @!P1 FFMA R11, R12, R17, R12 ;  /* 0x000000110c0b9223 */ /* 0x000fc8000000000c */
[----:B------:R-:W-:-:S04]  /*1830*/  FADD R11, R11, 1 ;  /* 0x3f8000000b0b7421 */ /* 0x000fc80000000000 */
[----:B------:R-:W-:-:S04]  /*1840*/  FMUL R24, R24, R11 ;  /* 0x0000000b18187220 */ /* 0x000fc80000400000 */
[----:B---3--:R-:W-:Y:S01]  /*1850*/  FFMA R23, R24, R14, R23 ;  /* 0x0000000e18177223 */ /* 0x008fe20000000017 */
[----:B------:R-:W-:Y:S06]  /*1860*/  BRA.U UP0, `(.L_x_18) ;  /* 0xfffffff100807547 */ /* 0x000fec000b83ffff */
[----:B------:R-:W0:Y:S01]  /*1870*/  LDCU.64 UR8, c[0x0][0x3a8] ;  /* 0x00007500ff0877ac */ /* 0x000e220008000a00 */
[----:B------:R-:W-:-:S05]  /*1880*/  IADD3 R10, P0, PT, R0, UR4, RZ ;  /* 0x00000004000a7c10 */ /* 0x000fca000ff1e0ff */
[----:B------:R-:W-:Y:S01]  /*1890*/  IMAD.X R11, RZ, RZ, R3, P0 ;  /* 0x000000ffff0b7224 */ /* 0x000fe200000e0603 */
[----:B0-----:R-:W-:-:S04]  /*18a0*/  LEA R12, P0, R10, UR8, 0x2 ;  /* 0x000000080a0c7c11 */ /* 0x001fc8000f8010ff */
[----:B------:R-:W-:Y:S01]  /*18b0*/  LEA.HI.X R13, R10, UR9, R11, 0x2, P0 ;  /* 0x000000090a0d7c11 */ /* 0x000fe200080f140b */
[----:B------:R-:W0:Y:S04]  /*18c0*/  LDCU.64 UR8, c[0x0][0x388] ;  /* 0x00007100ff0877ac */ /* 0x000e280008000a00 */
[----:B------:R-:W2:Y:S01]  /*18d0*/  LDG.E.CONSTANT R12, desc[UR10][R12.64] ;  /* 0x0000000a0c0c7981 */ /* 0x000ea2000c1e9900 */
[----:B------:R-:W-:Y:S01]  /*18e0*/  IADD3 R11, P0, PT, R2, UR4, RZ ;  /* 0x00000004020b7c10 */ /* 0x000fe2000ff1e0ff */
[----:B------:R-:W-:-:S04]  /*18f0*/  UIADD3 UR4, UPT, UPT, UR4, 0x1, URZ ;  /* 0x0000000104047890 */ /* 0x000fc8000fffe0ff */
[----:B------:R-:W-:Y:S01]  /*1900*/  IMAD.X R14, RZ, RZ, R5, P0 ;  /* 0x000000ffff0e7224 */ /* 0x000fe200000e0605 */
[----:B------:R-:W-:Y:S01]  /*1910*/  UISETP.NE.AND UP0, UPT, UR4, UR19, UPT ;  /* 0x000000130400728c */ /* 0x000fe2000bf05270 */
[----:B0-----:R-:W-:-:S04]  /*1920*/  LEA R10, P0, R11, UR8, 0x2 ;  /* 0x000000080b0a7c11 */ /* 0x001fc8000f8010ff */
[----:B------:R-:W-:Y:S02]  /*1930*/  LEA.HI.X R11, R11, UR9, R14, 0x2, P0 ;  /* 0x000000090b0b7c11 */ /* 0x000fe400080f140e */
[----:B------:R-:W-:Y:S01]  /*1940*/  PLOP3.LUT P0, PT, PT, PT, UP0, 0x80, 0x8 ;  /* 0x000000000008781c */ /* 0x000fe20003f0f008 */
[----:B--2---:R-:W-:-:S05]  /*1950*/  FADD R23, R23, R12 ;  /* 0x0000000c17177221 */ /* 0x004fca0000000000 */
[----:B------:R0:W-:Y:S07]  /*1960*/  STG.E desc[UR10][R10.64], R23 ;  /* 0x000000170a007986 */ /* 0x0001ee000c10190a */
[----:B------:R-:W-:Y:S05]  /*1970*/  @!P0 EXIT ;  /* 0x000000000000894d */ /* 0x000fea0003800000 */
[----:B------:R-:W-:Y:S05]  /*1980*/  BRA `(.L_x_19) ;  /* 0xfffffff000307947 */ /* 0x000fea000383ffff */
.L_x_12:
[----:B------:R-:W-:Y:S02]  /*1990*/  UISETP.GE.U32.AND UP0, UPT, UR6, 0x8, UPT ;  /* 0x000000080600788c */ /* 0x000fe4000bf06070 */
[----:B------:R-:W-:Y:S01]  /*19a0*/  ULOP3.LUT UR7, UR6, 0x7, URZ, 0xc0, !UPT ;  /* 0x0000000706077892 */ /* 0x000fe2000f8ec0ff */
[----:B------:R-:W-:-:S06]  /*19b0*/  UMOV UR4, URZ ;  /* 0x000000ff00047c82 */ /* 0x000fcc0008000000 */
[----:B------:R-:W-:Y:S05]  /*19c0*/  BRA.U !UP0, `(.L_x_20) ;  /* 0x00000001089c7547 */ /* 0x000fea000b800000 */
[----:B------:R-:W0:Y:S01]  /*19d0*/  LDCU.64 UR8, c[0x0][0x3a8] ;  /* 0x00007500ff0877ac */ /* 0x000e220008000a00 */
[----:B------:R-:W1:Y:S01]  /*19e0*/  LDCU.64 UR12, c[0x0][0x388] ;  /* 0x00007100ff0c77ac */ /* 0x000e620008000a00 */
[----:B------:R-:W-:Y:S01]  /*19f0*/  ULOP3.LUT UR4, UR6, 0x7ffffff8, URZ, 0xc0, !UPT ;  /* 0x7ffffff806047892 */ /* 0x000fe2000f8ec0ff */
[----:B------:R-:W-:-:S11]  /*1a00*/  UMOV UR5, URZ ;  /* 0x000000ff00057c82 */ /* 0x000fd60008000000 */
.L_x_21:
[----:B------:R-:W-:-:S05]  /*1a10*/  IADD3 R4, P0, PT, R0, UR5, RZ ;  /* 0x0000000500047c10 */ /* 0x000fca000ff1e0ff */
[----:B--2---:R-:W-:Y:S01]  /*1a20*/  IMAD.X R7, RZ, RZ, R3, P0 ;  /* 0x000000ffff077224 */ /* 0x004fe200000e0603 */
[----:B0-----:R-:W-:-:S04]  /*1a30*/  LEA R8, P0, R4, UR8, 0x2 ;  /* 0x0000000804087c11 */ /* 0x001fc8000f8010ff */
[----:B------:R-:W-:-:S05]  /*1a40*/  LEA.HI.X R9, R4, UR9, R7, 0x2, P0 ;  /* 0x0000000904097c11 */ /* 0x000fca00080f1407 */
[----:B------:R-:W2:Y:S04]  /*1a50*/  LDG.E.CONSTANT R4, desc[UR10][R8.64] ;  /* 0x0000000a08047981 */ /* 0x000ea8000c1e9900 */
[----:B------:R-:W3:Y:S04]  /*1a60*/  LDG.E.CONSTANT R10, desc[UR10][R8.64+0x4] ;  /* 0x0000040a080a7981 */ /* 0x000ee8000c1e9900 */
[----:B------:R-:W4:Y:S04]  /*1a70*/  LDG.E.CONSTANT R12, desc[UR10][R8.64+0x8] ;  /* 0x0000080a080c7981 */ /* 0x000f28000c1e9900 */
[----:B------:R-:W5:Y:S04]  /*1a80*/  LDG.E.CONSTANT R14, desc[UR10][R8.64+0xc] ;  /* 0x00000c0a080e7981 */ /* 0x000f68000c1e9900 */
[----:B------:R-:W5:Y:S04]  /*1a90*/  LDG.E.CONSTANT R16, desc[UR10][R8.64+0x10] ;  /* 0x0000100a08107981 */ /* 0x000f68000c1e9900 */
[----:B------:R-:W5:Y:S04]  /*1aa0*/  LDG.E.CONSTANT R18, desc[UR10][R8.64+0x14] ;  /* 0x0000140a08127981 */ /* 0x000f68000c1e9900 */
[----:B------:R-:W5:Y:S04]  /*1ab0*/  LDG.E.CONSTANT R20, desc[UR10][R8.64+0x18] ;  /* 0x0000180a08147981 */ /* 0x000f68000c1e9900 */
[----:B------:R5:W5:Y:S01]  /*1ac0*/  LDG.E.CONSTANT R22, desc[UR10][R8.64+0x1c] ;  /* 0x00001c0a08167981 */ /* 0x000b62000c1e9900 */
[----:B------:R-:W-:Y:S01]  /*1ad0*/  IADD3 R7, P0, PT, R2, UR5, RZ ;  /* 0x0000000502077c10 */ /* 0x000fe2000ff1e0ff */
[----:B------:R-:W-:-:S04]  /*1ae0*/  UIADD3 UR5, UPT, UPT, UR5, 0x8, URZ ;  /* 0x0000000805057890 */ /* 0x000fc8000fffe0ff */
[----:B------:R-:W-:Y:S01]  /*1af0*/  IMAD.X R24, RZ, RZ, R5, P0 ;  /* 0x000000ffff187224 */ /* 0x000fe200000e0605 */
[----:B-1----:R-:W-:Y:S01]  /*1b00*/  LEA R6, P0, R7, UR12, 0x2 ;  /* 0x0000000c07067c11 */ /* 0x002fe2000f8010ff */
[----:B------:R-:W-:-:S03]  /*1b10*/  UISETP.NE.AND UP0, UPT, UR5, UR4, UPT ;  /* 0x000000040500728c */ /* 0x000fc6000bf05270 */
[----:B------:R-:W-:Y:S01]  /*1b20*/  LEA.HI.X R7, R7, UR13, R24, 0x2, P0 ;  /* 0x0000000d07077c11 */ /* 0x000fe200080f1418 */
[----:B--2---:R-:W-:Y:S01]  /*1b30*/  FADD R11, RZ, R4 ;  /* 0x00000004ff0b7221 */ /* 0x004fe20000000000 */
[----:B---3--:R-:W-:-:S04]  /*1b40*/  FADD R13, RZ, R10 ;  /* 0x0000000aff0d7221 */ /* 0x008fc80000000000 */
[----:B------:R2:W-:Y:S01]  /*1b50*/  STG.E desc[UR10][R6.64], R11 ;  /* 0x0000000b06007986 */ /* 0x0005e2000c10190a */
[----:B----4-:R-:W-:-:S03]  /*1b60*/  FADD R15, RZ, R12 ;  /* 0x0000000cff0f7221 */ /* 0x010fc60000000000 */
[----:B------:R2:W-:Y:S01]  /*1b70*/  STG.E desc[UR10][R6.64+0x4], R13 ;  /* 0x0000040d06007986 */ /* 0x0005e2000c10190a */
[----:B-----5:R-:W-:-:S03]  /*1b80*/  FADD R9, RZ, R14 ;  /* 0x0000000eff097221 */ /* 0x020fc60000000000 */
[----:B------:R2:W-:Y:S01]  /*1b90*/  STG.E desc[UR10][R6.64+0x8], R15 ;  /* 0x0000080f06007986 */ /* 0x0005e2000c10190a */
[----:B------:R-:W-:-:S03]  /*1ba0*/  FADD R17, RZ, R16 ;  /* 0x00000010ff117221 */ /* 0x000fc60000000000 */
[----:B------:R2:W-:Y:S01]  /*1bb0*/  STG.E desc[UR10][R6.64+0xc], R9 ;  /* 0x00000c0906007986 */ /* 0x0005e2000c10190a */
[----:B------:R-:W-:-:S03]  /*1bc0*/  FADD R19, RZ, R18 ;  /* 0x00000012ff137221 */ /* 0x000fc60000000000 */
[----:B------:R2:W-:Y:S01]  /*1bd0*/  STG.E desc[UR10][R6.64+0x10], R17 ;  /* 0x0000101106007986 */ /* 0x0005e2000c10190a */
[----:B------:R-:W-:-:S03]  /*1be0*/  FADD R21, RZ, R20 ;  /* 0x00000014ff157221 */ /* 0x000fc60000000000 */
[----:B------:R2:W-:Y:S01]  /*1bf0*/  STG.E desc[UR10][R6.64+0x14], R19 ;  /* 0x0000141306007986 */ /* 0x0005e2000c10190a */
[----:B------:R-:W-:-:S03]  /*1c00*/  FADD R23, RZ, R22 ;  /* 0x00000016ff177221 */ /* 0x000fc60000000000 */
[----:B------:R2:W-:Y:S04]  /*1c10*/  STG.E desc[UR10][R6.64+0x18], R21 ;  /* 0x0000181506007986 */ /* 0x0005e8000c10190a */
[----:B------:R2:W-:Y:S01]  /*1c20*/  STG.E desc[UR10][R6.64+0x1c], R23 ;  /* 0x00001c1706007986 */ /* 0x0005e2000c10190a */
[----:B------:R-:W-:Y:S05]  /*1c30*/  BRA.U UP0, `(.L_x_21) ;  /* 0xfffffffd00747547 */ /* 0x000fea000b83ffff */
.L_x_20:
[----:B------:R-:W-:-:S13]  /*1c40*/  ISETP.NE.AND P0, PT, RZ, UR7, PT ;  /* 0x00000007ff007c0c */ /* 0x000fda000bf05270 */
[----:B------:R-:W-:Y:S05]  /*1c50*/  @!P0 EXIT ;  /* 0x000000000000894d */ /* 0x000fea0003800000 */
[----:B------:R-:W-:Y:S02]  /*1c60*/  UISETP.GE.U32.AND UP0, UPT, UR7, 0x4, UPT ;  /* 0x000000040700788c */ /* 0x000fe4000bf06070 */
[----:B------:R-:W-:-:S07]  /*1c70*/  ULOP3.LUT UR5, UR6, 0x3, URZ, 0xc0, !UPT ;  /* 0x0000000306057892 */ /* 0x000fce000f8ec0ff */
[----:B------:R-:W-:Y:S05]  /*1c80*/  BRA.U !UP0, `(.L_x_22) ;  /* 0x00000001085c7547 */ /* 0x000fea000b800000 */
[----:B------:R-:W0:Y:S01]  /*1c90*/  LDCU.64 UR8, c[0x0][0x3a8] ;  /* 0x00007500ff0877ac */ /* 0x000e220008000a00 */
[----:B------:R-:W-:-:S05]  /*1ca0*/  IADD3 R4, P0, PT, R0, UR4, RZ ;  /* 0x0000000400047c10 */ /* 0x000fca000ff1e0ff */
[----:B--2---:R-:W-:Y:S01]  /*1cb0*/  IMAD.X R7, RZ, RZ, R3, P0 ;  /* 0x000000ffff077224 */ /* 0x004fe200000e0603 */
[----:B0-----:R-:W-:-:S04]  /*1cc0*/  LEA R8, P0, R4, UR8, 0x2 ;  /* 0x0000000804087c11 */ /* 0x001fc8000f8010ff */
[----:B------:R-:W-:Y:S01]  /*1cd0*/  LEA.HI.X R9, R4, UR9, R7, 0x2, P0 ;  /* 0x0000000904097c11 */ /* 0x000fe200080f1407 */
[----:B------:R-:W0:Y:S04]  /*1ce0*/  LDCU.64 UR8, c[0x0][0x388] ;  /* 0x00007100ff0877ac */ /* 0x000e280008000a00 */
[----:B------:R-:W2:Y:S04]  /*1cf0*/  LDG.E.CONSTANT R4, desc[UR10][R8.64] ;  /* 0x0000000a08047981 */ /* 0x000ea8000c1e9900 */
[----:B------:R-:W3:Y:S04]  /*1d00*/  LDG.E.CONSTANT R10, desc[UR10][R8.64+0x4] ;  /* 0x0000040a080a7981 */ /* 0x000ee8000c1e9900 */
[----:B------:R-:W4:Y:S04]  /*1d10*/  LDG.E.CONSTANT R12, desc[UR10][R8.64+0x8] ;  /* 0x0000080a080c7981 */ /* 0x000f28000c1e9900 */
[----:B------:R-:W5:Y:S01]  /*1d20*/  LDG.E.CONSTANT R14, desc[UR10][R8.64+0xc] ;  /* 0x00000c0a080e7981 */ /* 0x000f62000c1e9900 */
[----:B------:R-:W-:Y:S01]  /*1d30*/  IADD3 R7, P0, PT, R2, UR4, RZ ;  /* 0x0000000402077c10 */ /* 0x000fe2000ff1e0ff */
[----:B------:R-:W-:-:S04]  /*1d40*/  UIADD3 UR4, UPT, UPT, UR4, 0x4, URZ ;  /* 0x0000000404047890 */ /* 0x000fc8000fffe0ff */
[----:B------:R-:W-:Y:S01]  /*1d50*/  IMAD.X R16, RZ, RZ, R5, P0 ;  /* 0x000000ffff107224 */ /* 0x000fe200000e0605 */
[----:B0-----:R-:W-:-:S04]  /*1d60*/  LEA R6, P0, R7, UR8, 0x2 ;  /* 0x0000000807067c11 */ /* 0x001fc8000f8010ff */
[----:B------:R-:W-:Y:S01]  /*1d70*/  LEA.HI.X R7, R7, UR9, R16, 0x2, P0 ;  /* 0x0000000907077c11 */ /* 0x000fe200080f1410 */
[----:B--2---:R-:W-:Y:S01]  /*1d80*/  FADD R11, RZ, R4 ;  /* 0x00000004ff0b7221 */ /* 0x004fe20000000000 */
[----:B---3--:R-:W-:-:S04]  /*1d90*/  FADD R13, RZ, R10 ;  /* 0x0000000aff0d7221 */ /* 0x008fc80000000000 */
[----:B------:R0:W-:Y:S01]  /*1da0*/  STG.E desc[UR10][R6.64], R11 ;  /* 0x0000000b06007986 */ /* 0x0001e2000c10190a */
[----:B----4-:R-:W-:-:S03]  /*1db0*/  FADD R15, RZ, R12 ;  /* 0x0000000cff0f7221 */ /* 0x010fc60000000000 */
[----:B------:R0:W-:Y:S01]  /*1dc0*/  STG.E desc[UR10][R6.64+0x4], R13 ;  /* 0x0000040d06007986 */ /* 0x0001e2000c10190a */
[----:B-----5:R-:W-:-:S03]  /*1dd0*/  FADD R17, RZ, R14 ;  /* 0x0000000eff117221 */ /* 0x020fc60000000000 */
[----:B------:R0:W-:Y:S04]  /*1de0*/  STG.E desc[UR10][R6.64+0x8], R15 ;  /* 0x0000080f06007986 */ /* 0x0001e8000c10190a */
[----:B------:R0:W-:Y:S02]  /*1df0*/  STG.E desc[UR10][R6.64+0xc], R17 ;  /* 0x00000c1106007986 */ /* 0x0001e4000c10190a */
.L_x_22:
[----:B------:R-:W-:-:S13]  /*1e00*/  ISETP.NE.AND P0, PT, RZ, UR5, PT ;  /* 0x00000005ff007c0c */ /* 0x000fda000bf05270 */
[----:B------:R-:W-:Y:S05]  /*1e10*/  @!P0 EXIT ;  /* 0x000000000000894d */ /* 0x000fea0003800000 */
[----:B------:R-:W-:-:S09]  /*1e20*/  UISETP.NE.AND UP0, UPT, UR5, 0x1, UPT ;  /* 0x000000010500788c */ /* 0x000fd2000bf05270 */
[----:B------:R-:W-:Y:S05]  /*1e30*/  BRA.U !UP0, `(.L_x_23) ;  /* 0x0000000108447547 */ /* 0x000fea000b800000 */
[----:B------:R-:W1:Y:S01]  /*1e40*/  LDCU.64 UR8, c[0x0][0x3a8] ;  /* 0x00007500ff0877ac */ /* 0x000e620008000a00 */
[----:B------:R-:W-:-:S05]  /*1e50*/  IADD3 R4, P0, PT, R0, UR4, RZ ;  /* 0x0000000400047c10 */ /* 0x000fca000ff1e0ff */
[----:B0-2---:R-:W-:Y:S01]  /*1e60*/  IMAD.X R7, RZ, RZ, R3, P0 ;  /* 0x000000ffff077224 */ /* 0x005fe200000e0603 */
[----:B-1----:R-:W-:-:S04]  /*1e70*/  LEA R6, P0, R4, UR8, 0x2 ;  /* 0x0000000804067c11 */ /* 0x002fc8000f8010ff */
[----:B------:R-:W-:Y:S01]  /*1e80*/  LEA.HI.X R7, R4, UR9, R7, 0x2, P0 ;  /* 0x0000000904077c11 */ /* 0x000fe200080f1407 */
[----:B------:R-:W0:Y:S04]  /*1e90*/  LDCU.64 UR8, c[0x0][0x388] ;  /* 0x00007100ff0877ac */ /* 0x000e280008000a00 */
[----:B------:R-:W2:Y:S04]  /*1ea0*/  LDG.E.CONSTANT R4, desc[UR10][R6.64] ;  /* 0x0000000a06047981 */ /* 0x000ea8000c1e9900 */
[----:B------:R-:W3:Y:S01]  /*1eb0*/  LDG.E.CONSTANT R12, desc[UR10][R6.64+0x4] ;  /* 0x0000040a060c7981 */ /* 0x000ee2000c1e9900 */
[----:B------:R-:W-:Y:S01]  /*1ec0*/  IADD3 R9, P0, PT, R2, UR4, RZ ;  /* 0x0000000402097c10 */ /* 0x000fe2000ff1e0ff */
[----:B------:R-:W-:-:S04]  /*1ed0*/  UIADD3 UR4, UPT, UPT, UR4, 0x2, URZ ;  /* 0x0000000204047890 */ /* 0x000fc8000fffe0ff */
[----:B------:R-:W-:Y:S01]  /*1ee0*/  IMAD.X R10, RZ, RZ, R5, P0 ;  /* 0x000000ffff0a7224 */ /* 0x000fe200000e0605 */
[----:B0-----:R-:W-:-:S04]  /*1ef0*/  LEA R8, P0, R9, UR8, 0x2 ;  /* 0x0000000809087c11 */ /* 0x001fc8000f8010ff */
[----:B------:R-:W-:Y:S01]  /*1f00*/  LEA.HI.X R9, R9, UR9, R10, 0x2, P0 ;  /* 0x0000000909097c11 */ /* 0x000fe200080f140a */
[----:B--2---:R-:W-:Y:S01]  /*1f10*/  FADD R11, RZ, R4 ;  /* 0x00000004ff0b7221 */ /* 0x004fe20000000000 */
[----:B---3--:R-:W-:-:S04]  /*1f20*/  FADD R13, RZ, R12 ;  /* 0x0000000cff0d7221 */ /* 0x008fc80000000000 */
[----:B------:R1:W-:Y:S04]  /*1f30*/  STG.E desc[UR10][R8.64], R11 ;  /* 0x0000000b08007986 */ /* 0x0003e8000c10190a */
[----:B------:R1:W-:Y:S02]  /*1f40*/  STG.E desc[UR10][R8.64+0x4], R13 ;  /* 0x0000040d08007986 */ /* 0x0003e4000c10190a */
.L_x_23:
[----:B------:R-:W-:-:S04]  /*1f50*/  ULOP3.LUT UR6, UR6, 0x1, URZ, 0xc0, !UPT ;  /* 0x0000000106067892 */ /* 0x000fc8000f8ec0ff */
[----:B------:R-:W-:-:S06]  /*1f60*/  UISETP.NE.U32.AND UP0, UPT, UR6, 0x1, UPT ;  /* 0x000000010600788c */ /* 0x000fcc000bf05070 */
[----:B------:R-:W-:-:S13]  /*1f70*/  PLOP3.LUT P0, PT, PT, PT, UP0, 0x80, 0x8 ;  /* 0x000000000008781c */ /* 0x000fda0003f0f008 */
[----:B------:R-:W-:Y:S05]  /*1f80*/  @P0 EXIT ;  /* 0x000000000000094d */ /* 0x000fea0003800000 */
[----:B------:R-:W0:Y:S01]  /*1f90*/  LDCU.64 UR6, c[0x0][0x3a8] ;  /* 0x00007500ff0677ac */ /* 0x000e220008000a00 */
[----:B------:R-:W-:-:S05]  /*1fa0*/  IADD3 R0, P0, PT, R0, UR4, RZ ;  /* 0x0000000400007c10 */ /* 0x000fca000ff1e0ff */
[----:B------:R-:W-:Y:S01]  /*1fb0*/  IMAD.X R3, RZ, RZ, R3, P0 ;  /* 0x000000ffff037224 */ /* 0x000fe200000e0603 */
[----:B0-2---:R-:W-:-:S04]  /*1fc0*/  LEA R6, P0, R0, UR6, 0x2 ;  /* 0x0000000600067c11 */ /* 0x005fc8000f8010ff */
[----:B------:R-:W-:Y:S01]  /*1fd0*/  LEA.HI.X R7, R0, UR7, R3, 0x2, P0 ;  /* 0x0000000700077c11 */ /* 0x000fe200080f1403 */
[----:B------:R-:W0:Y:S04]  /*1fe0*/  LDCU.64 UR6, c[0x0][0x388] ;  /* 0x00007100ff0677ac */ /* 0x000e280008000a00 */
[----:B------:R-:W2:Y:S01]  /*1ff0*/  LDG.E.CONSTANT R6, desc[UR10][R6.64] ;  /* 0x0000000a06067981 */ /* 0x000ea2000c1e9900 */
[----:B------:R-:W-:-:S05]  /*2000*/  IADD3 R0, P0, PT, R2, UR4, RZ ;  /* 0x0000000402007c10 */ /* 0x000fca000ff1e0ff */
[----:B------:R-:W-:Y:S01]  /*2010*/  IMAD.X R5, RZ, RZ, R5, P0 ;  /* 0x000000ffff057224 */ /* 0x000fe200000e0605 */
[----:B0-----:R-:W-:-:S04]  /*2020*/  LEA R2, P0, R0, UR6, 0x2 ;  /* 0x0000000600027c11 */ /* 0x001fc8000f8010ff */
[----:B------:R-:W-:Y:S01]  /*2030*/  LEA.HI.X R3, R0, UR7, R5, 0x2, P0 ;  /* 0x0000000700037c11 */ /* 0x000fe200080f1405 */
[----:B--2---:R-:W-:-:S05]  /*2040*/  FADD R5, RZ, R6 ;  /* 0x00000006ff057221 */ /* 0x004fca0000000000 */
[----:B------:R-:W-:Y:S01]  /*2050*/  STG.E desc[UR10][R2.64], R5 ;  /* 0x0000000502007986 */ /* 0x000fe2000c10190a */
[----:B------:R-:W-:Y:S05]  /*2060*/  EXIT ;  /* 0x000000000000794d */ /* 0x000fea0003800000 */
.L_x_24:
        /* <DEDUP_REMOVED lines=9> */
.L_x_105:


//--------------------- .text._Z22dispatch_tokens_kernelPKfPKiS2_S2_Pfii --------------------------
	.section	.text._Z22dispatch_tokens_kernelPKfPKiS2_S2_Pfii,"ax",@progbits
	.align	128
        .global         _Z22dispatch_tokens_kernelPKfPKiS2_S2_Pfii
        .type           _Z22dispatch_tokens_kernelPKfPKiS2_S2_Pfii,@function
        .size           _Z22dispatch_tokens_kernelPKfPKiS2_S2_Pfii,(.L_x_106 - _Z22dispatch_tokens_kernelPKfPKiS2_S2_Pfii)
        .other          _Z22dispatch_tokens_kernelPKfPKiS2_S2_Pfii,@"STO_CUDA_ENTRY STV_DEFAULT"
_Z22dispatch_tokens_kernelPKfPKiS2_S2_Pfii:
.text._Z22dispatch_tokens_kernelPKfPKiS2_S2_Pfii:
        /* <DEDUP_REMOVED lines=21> */
[----:B------:R-:W-:Y:S01]  /*0150*/  ISETP.GE.U32.AND P1, PT, R4, 0x10, PT ;  /* 0x000000100400780c */ /* 0x000fe20003f26070 */
[----:B-----5:R-:W-:Y:S01]  /*0160*/  IMAD.IADD R9, R6, 0x1, R9 ;  /* 0x0000000106097824 */ /* 0x020fe200078e0209 */
[----:B------:R-:W-:Y:S01]  /*0170*/  LOP3.LUT R12, R4, 0xf, RZ, 0xc0, !PT ;  /* 0x0000000f040c7812 */ /* 0x000fe200078ec0ff */
[-C--:B------:R-:W-:Y:S02]  /*0180*/  IMAD R0, R5, R4.reuse, RZ ;  /* 0x0000000405007224 */ /* 0x080fe400078e02ff */
[----:B------:R-:W-:Y:S01]  /*0190*/  IMAD R2, R9, R4, RZ ;  /* 0x0000000409027224 */ /* 0x000fe200078e02ff */
[----:B------:R-:W-:Y:S01]  /*01a0*/  ISETP.NE.AND P0, PT, R12, RZ, PT ;  /* 0x000000ff0c00720c */ /* 0x000fe20003f05270 */
[----:B------:R-:W-:-:S06]  /*01b0*/  IMAD.MOV.U32 R3, RZ, RZ, RZ ;  /* 0x000000ffff037224 */ /* 0x000fcc00078e00ff */
[----:B------:R-:W-:Y:S06]  /*01c0*/  @!P1 BRA `(.L_x_25) ;  /* 0x0000000000d49947 */ /* 0x000fec0003800000 */
[----:B------:R-:W0:Y:S01]  /*01d0*/  LDCU.64 UR6, c[0x0][0x380] ;  /* 0x00007000ff0677ac */ /* 0x000e220008000a00 */
[----:B------:R-:W-:Y:S01]  /*01e0*/  LOP3.LUT R3, R4, 0x7ffffff0, RZ, 0xc0, !PT ;  /* 0x7ffffff004037812 */ /* 0x000fe200078ec0ff */
[----:B------:R-:W-:Y:S01]  /*01f0*/  IMAD.MOV.U32 R5, RZ, RZ, R0 ;  /* 0x000000ffff057224 */ /* 0x000fe200078e0000 */
[----:B------:R-:W-:Y:S01]  /*0200*/  MOV R10, R2 ;  /* 0x00000002000a7202 */ /* 0x000fe20000000f00 */
[----:B------:R-:W2:Y:S01]  /*0210*/  LDCU.64 UR4, c[0x0][0x3a0] ;  /* 0x00007400ff0477ac */ /* 0x000ea20008000a00 */
[----:B------:R-:W-:Y:S01]  /*0220*/  IADD3 R11, PT, PT, -R3, RZ, RZ ;  /* 0x000000ff030b7210 */ /* 0x000fe20007ffe1ff */
[----:B0-----:R-:W-:Y:S02]  /*0230*/  UIADD3 UR6, UP0, UPT, UR6, 0x20, URZ ;  /* 0x0000002006067890 */ /* 0x001fe4000ff1e0ff */
[----:B--2---:R-:W-:Y:S02]  /*0240*/  UIADD3 UR4, UP1, UPT, UR4, 0x20, URZ ;  /* 0x0000002004047890 */ /* 0x004fe4000ff3e0ff */
[----:B------:R-:W-:-:S02]  /*0250*/  UIADD3.X UR7, UPT, UPT, URZ, UR7, URZ, UP0, !UPT ;  /* 0x00000007ff077290 */ /* 0x000fc400087fe4ff */
[----:B------:R-:W-:-:S12]  /*0260*/  UIADD3.X UR5, UPT, UPT, URZ, UR5, URZ, UP1, !UPT ;  /* 0x00000005ff057290 */ /* 0x000fd80008ffe4ff */
.L_x_26:
[----:B-1----:R-:W-:Y:S01]  /*0270*/  MOV R7, UR7 ;  /* 0x0000000700077c02 */ /* 0x002fe20008000f00 */
[----:B------:R-:W-:-:S04]  /*0280*/  IMAD.U32 R6, RZ, RZ, UR6 ;  /* 0x00000006ff067e24 */ /* 0x000fc8000f8e00ff */
[----:B------:R-:W-:-:S05]  /*0290*/  IMAD.WIDE R6, R5, 0x4, R6 ;  /* 0x0000000405067825 */ /* 0x000fca00078e0206 */
[----:B0-----:R-:W2:Y:S01]  /*02a0*/  LDG.E.CONSTANT R13, desc[UR8][R6.64+-0x20] ;  /* 0xffffe008060d7981 */ /* 0x001ea2000c1e9900 */
[----:B------:R-:W-:Y:S01]  /*02b0*/  MOV R9, UR5 ;  /* 0x0000000500097c02 */ /* 0x000fe20008000f00 */
[----:B------:R-:W-:Y:S02]  /*02c0*/  IMAD.U32 R8, RZ, RZ, UR4 ;  /* 0x00000004ff087e24 */ /* 0x000fe4000f8e00ff */
[----:B------:R-:W3:Y:S02]  /*02d0*/  LDG.E.CONSTANT R15, desc[UR8][R6.64+-0x1c] ;  /* 0xffffe408060f7981 */ /* 0x000ee4000c1e9900 */
[----:B------:R-:W-:Y:S02]  /*02e0*/  IMAD.WIDE R8, R10, 0x4, R8 ;  /* 0x000000040a087825 */ /* 0x000fe400078e0208 */
        /* <DEDUP_REMOVED lines=13> */
[----:B--2---:R0:W-:Y:S04]  /*03c0*/  STG.E desc[UR8][R8.64+-0x20], R13 ;  /* 0xffffe00d08007986 */ /* 0x0041e8000c101908 */
[----:B0-----:R-:W2:Y:S01]  /*03d0*/  LDG.E.CONSTANT R13, desc[UR8][R6.64+0x14] ;  /* 0x00001408060d7981 */ /* 0x001ea2000c1e9900 */
[----:B------:R-:W-:-:S05]  /*03e0*/  VIADD R11, R11, 0x10 ;  /* 0x000000100b0b7836 */ /* 0x000fca0000000000 */
[----:B------:R-:W-:Y:S01]  /*03f0*/  ISETP.NE.AND P1, PT, R11, RZ, PT ;  /* 0x000000ff0b00720c */ /* 0x000fe20003f25270 */
[----:B---3--:R0:W-:Y:S01]  /*0400*/  STG.E desc[UR8][R8.64+-0x1c], R15 ;  /* 0xffffe40f08007986 */ /* 0x0081e2000c101908 */
[----:B------:R-:W-:-:S03]  /*0410*/  IADD3 R5, PT, PT, R5, 0x10, RZ ;  /* 0x0000001005057810 */ /* 0x000fc60007ffe0ff */
[----:B----4-:R0:W-:Y:S01]  /*0420*/  STG.E desc[UR8][R8.64+-0x18], R17 ;  /* 0xffffe81108007986 */ /* 0x0101e2000c101908 */
[----:B------:R-:W-:-:S03]  /*0430*/  VIADD R10, R10, 0x10 ;  /* 0x000000100a0a7836 */ /* 0x000fc60000000000 */
[----:B-----5:R0:W-:Y:S04]  /*0440*/  STG.E desc[UR8][R8.64+-0x14], R19 ;  /* 0xffffec1308007986 */ /* 0x0201e8000c101908 */
[----:B------:R0:W-:Y:S04]  /*0450*/  STG.E desc[UR8][R8.64+-0x10], R21 ;  /* 0xfffff01508007986 */ /* 0x0001e8000c101908 */
        /* <DEDUP_REMOVED lines=10> */
[----:B--2---:R0:W-:Y:S01]  /*0500*/  STG.E desc[UR8][R8.64+0x14], R13 ;  /* 0x0000140d08007986 */ /* 0x0041e2000c101908 */
[----:B------:R-:W-:Y:S05]  /*0510*/  @P1 BRA `(.L_x_26) ;  /* 0xfffffffc00541947 */ /* 0x000fea000383ffff */
.L_x_25:
[----:B------:R-:W-:Y:S05]  /*0520*/  @!P0 EXIT ;  /* 0x000000000000894d */ /* 0x000fea0003800000 */
[----:B------:R-:W-:Y:S02]  /*0530*/  ISETP.GE.U32.AND P0, PT, R12, 0x8, PT ;  /* 0x000000080c00780c */ /* 0x000fe40003f06070 */
[----:B0-----:R-:W-:-:S04]  /*0540*/  LOP3.LUT R14, R4, 0x7, RZ, 0xc0, !PT ;  /* 0x00000007040e7812 */ /* 0x001fc800078ec0ff */
[----:B------:R-:W-:-:S07]  /*0550*/  ISETP.NE.AND P1, PT, R14, RZ, PT ;  /* 0x000000ff0e00720c */ /* 0x000fce0003f25270 */
[----:B------:R-:W-:Y:S06]  /*0560*/  @!P0 BRA `(.L_x_27) ;  /* 0x00000000005c8947 */ /* 0x000fec0003800000 */
[----:B-1----:R-:W0:Y:S01]  /*0570*/  LDC.64 R8, c[0x0][0x380] ;  /* 0x0000e000ff087b82 */ /* 0x002e220000000a00 */
[----:B------:R-:W-:-:S07]  /*0580*/  IADD3 R5, PT, PT, R0, R3, RZ ;  /* 0x0000000300057210 */ /* 0x000fce0007ffe0ff */
[----:B------:R-:W1:Y:S01]  /*0590*/  LDC.64 R6, c[0x0][0x3a0] ;  /* 0x0000e800ff067b82 */ /* 0x000e620000000a00 */
[----:B0-----:R-:W-:-:S05]  /*05a0*/  IMAD.WIDE R8, R5, 0x4, R8 ;  /* 0x0000000405087825 */ /* 0x001fca00078e0208 */
        /* <DEDUP_REMOVED lines=8> */
[----:B------:R-:W-:Y:S01]  /*0630*/  IMAD.IADD R11, R2, 0x1, R3 ;  /* 0x00000001020b7824 */ /* 0x000fe200078e0203 */
[----:B------:R-:W-:-:S03]  /*0640*/  IADD3 R3, PT, PT, R3, 0x8, RZ ;  /* 0x0000000803037810 */ /* 0x000fc60007ffe0ff */
[----:B-1----:R-:W-:-:S05]  /*0650*/  IMAD.WIDE R6, R11, 0x4, R6 ;  /* 0x000000040b067825 */ /* 0x002fca00078e0206 */
[----:B--2---:R0:W-:Y:S04]  /*0660*/  STG.E desc[UR8][R6.64], R5 ;  /* 0x0000000506007986 */ /* 0x0041e8000c101908 */
[----:B---3--:R0:W-:Y:S04]  /*0670*/  STG.E desc[UR8][R6.64+0x4], R13 ;  /* 0x0000040d06007986 */ /* 0x0081e8000c101908 */
[----:B----4-:R0:W-:Y:S04]  /*0680*/  STG.E desc[UR8][R6.64+0x8], R15 ;  /* 0x0000080f06007986 */ /* 0x0101e8000c101908 */
[----:B-----5:R0:W-:Y:S04]  /*0690*/  STG.E desc[UR8][R6.64+0xc], R17 ;  /* 0x00000c1106007986 */ /* 0x0201e8000c101908 */
[----:B------:R0:W-:Y:S04]  /*06a0*/  STG.E desc[UR8][R6.64+0x10], R19 ;  /* 0x0000101306007986 */ /* 0x0001e8000c101908 */
[----:B------:R0:W-:Y:S04]  /*06b0*/  STG.E desc[UR8][R6.64+0x14], R21 ;  /* 0x0000141506007986 */ /* 0x0001e8000c101908 */
[----:B------:R0:W-:Y:S04]  /*06c0*/  STG.E desc[UR8][R6.64+0x18], R23 ;  /* 0x0000181706007986 */ /* 0x0001e8000c101908 */
[----:B------:R0:W-:Y:S02]  /*06d0*/  STG.E desc[UR8][R6.64+0x1c], R25 ;  /* 0x00001c1906007986 */ /* 0x0001e4000c101908 */
.L_x_27:
[----:B------:R-:W-:Y:S05]  /*06e0*/  @!P1 EXIT ;  /* 0x000000000000994d */ /* 0x000fea0003800000 */
[----:B------:R-:W-:Y:S02]  /*06f0*/  ISETP.GE.U32.AND P0, PT, R14, 0x4, PT ;  /* 0x000000040e00780c */ /* 0x000fe40003f06070 */
[----:B------:R-:W-:-:S04]  /*0700*/  LOP3.LUT R10, R4, 0x3, RZ, 0xc0, !PT ;  /* 0x00000003040a7812 */ /* 0x000fc800078ec0ff */
[----:B------:R-:W-:-:S07]  /*0710*/  ISETP.NE.AND P1, PT, R10, RZ, PT ;  /* 0x000000ff0a00720c */ /* 0x000fce0003f25270 */
[----:B------:R-:W-:Y:S06]  /*0720*/  @!P0 BRA `(.L_x_28) ;  /* 0x00000000003c8947 */ /* 0x000fec0003800000 */
[----:B0-----:R-:W0:Y:S01]  /*0730*/  LDC.64 R4, c[0x0][0x380] ;  /* 0x0000e000ff047b82 */ /* 0x001e220000000a00 */
[----:B-1----:R-:W-:-:S04]  /*0740*/  IMAD.IADD R7, R0, 0x1, R3 ;  /* 0x0000000100077824 */ /* 0x002fc800078e0203 */
[----:B0-----:R-:W-:-:S03]  /*0750*/  IMAD.WIDE R4, R7, 0x4, R4 ;  /* 0x0000000407047825 */ /* 0x001fc600078e0204 */
[----:B------:R-:W0:Y:S02]  /*0760*/  LDC.64 R6, c[0x0][0x3a0] ;  /* 0x0000e800ff067b82 */ /* 0x000e240000000a00 */
[----:B------:R-:W2:Y:S04]  /*0770*/  LDG.E.CONSTANT R9, desc[UR8][R4.64] ;  /* 0x0000000804097981 */ /* 0x000ea8000c1e9900 */
[----:B------:R-:W3:Y:S04]  /*0780*/  LDG.E.CONSTANT R13, desc[UR8][R4.64+0x4] ;  /* 0x00000408040d7981 */ /* 0x000ee8000c1e9900 */
[----:B------:R-:W4:Y:S04]  /*0790*/  LDG.E.CONSTANT R15, desc[UR8][R4.64+0x8] ;  /* 0x00000808040f7981 */ /* 0x000f28000c1e9900 */
[----:B------:R-:W5:Y:S01]  /*07a0*/  LDG.E.CONSTANT R17, desc[UR8][R4.64+0xc] ;  /* 0x00000c0804117981 */ /* 0x000f62000c1e9900 */
[----:B------:R-:W-:Y:S01]  /*07b0*/  IADD3 R11, PT, PT, R2, R3, RZ ;  /* 0x00000003020b7210 */ /* 0x000fe20007ffe0ff */
[----:B------:R-:W-:-:S04]  /*07c0*/  VIADD R3, R3, 0x4 ;  /* 0x0000000403037836 */ /* 0x000fc80000000000 */
[----:B0-----:R-:W-:-:S05]  /*07d0*/  IMAD.WIDE R6, R11, 0x4, R6 ;  /* 0x000000040b067825 */ /* 0x001fca00078e0206 */
[----:B--2---:R2:W-:Y:S04]  /*07e0*/  STG.E desc[UR8][R6.64], R9 ;  /* 0x0000000906007986 */ /* 0x0045e8000c101908 */
[----:B---3--:R2:W-:Y:S04]  /*07f0*/  STG.E desc[UR8][R6.64+0x4], R13 ;  /* 0x0000040d06007986 */ /* 0x0085e8000c101908 */
[----:B----4-:R2:W-:Y:S04]  /*0800*/  STG.E desc[UR8][R6.64+0x8], R15 ;  /* 0x0000080f06007986 */ /* 0x0105e8000c101908 */
[----:B-----5:R2:W-:Y:S02]  /*0810*/  STG.E desc[UR8][R6.64+0xc], R17 ;  /* 0x00000c1106007986 */ /* 0x0205e4000c101908 */
.L_x_28:
[----:B------:R-:W-:Y:S05]  /*0820*/  @!P1 EXIT ;  /* 0x000000000000994d */ /* 0x000fea0003800000 */
[----:B012---:R-:W0:Y:S01]  /*0830*/  LDC.64 R6, c[0x0][0x3a0] ;  /* 0x0000e800ff067b82 */ /* 0x007e220000000a00 */
[----:B------:R-:W-:Y:S01]  /*0840*/  IADD3 R11, PT, PT, R2, R3, RZ ;  /* 0x00000003020b7210 */ /* 0x000fe20007ffe0ff */
[----:B------:R-:W-:Y:S01]  /*0850*/  IMAD.IADD R13, R0, 0x1, R3 ;  /* 0x00000001000d7824 */ /* 0x000fe200078e0203 */
[----:B------:R-:W-:-:S05]  /*0860*/  IADD3 R10, PT, PT, -R10, RZ, RZ ;  /* 0x000000ff0a0a7210 */ /* 0x000fca0007ffe1ff */
[----:B------:R-:W1:Y:S02]  /*0870*/  LDC.64 R8, c[0x0][0x380] ;  /* 0x0000e000ff087b82 */ /* 0x000e640000000a00 */
.L_x_29:
[----:B-12---:R-:W-:-:S06]  /*0880*/  IMAD.WIDE R4, R13, 0x4, R8 ;  /* 0x000000040d047825 */ /* 0x006fcc00078e0208 */
[----:B------:R-:W2:Y:S01]  /*0890*/  LDG.E.CONSTANT R5, desc[UR8][R4.64] ;  /* 0x0000000804057981 */ /* 0x000ea2000c1e9900 */
[----:B------:R-:W-:Y:S01]  /*08a0*/  VIADD R10, R10, 0x1 ;  /* 0x000000010a0a7836 */ /* 0x000fe20000000000 */
[----:B------:R-:W-:Y:S01]  /*08b0*/  IADD3 R13, PT, PT, R13, 0x1, RZ ;  /* 0x000000010d0d7810 */ /* 0x000fe20007ffe0ff */
[C---:B0-----:R-:W-:Y:S01]  /*08c0*/  IMAD.WIDE R2, R11.reuse, 0x4, R6 ;  /* 0x000000040b027825 */ /* 0x041fe200078e0206 */
[----:B------:R-:W-:Y:S02]  /*08d0*/  IADD3 R11, PT, PT, R11, 0x1, RZ ;  /* 0x000000010b0b7810 */ /* 0x000fe40007ffe0ff */
[----:B------:R-:W-:Y:S02]  /*08e0*/  ISETP.NE.AND P0, PT, R10, RZ, PT ;  /* 0x000000ff0a00720c */ /* 0x000fe40003f05270 */
[----:B--2---:R2:W-:Y:S11]  /*08f0*/  STG.E desc[UR8][R2.64], R5 ;  /* 0x0000000502007986 */ /* 0x0045f6000c101908 */
[----:B------:R-:W-:Y:S05]  /*0900*/  @P0 BRA `(.L_x_29) ;  /* 0xfffffffc00dc0947 */ /* 0x000fea000383ffff */
[----:B------:R-:W-:Y:S05]  /*0910*/  EXIT ;  /* 0x000000000000794d */ /* 0x000fea0003800000 */
.L_x_30:
        /* <DEDUP_REMOVED lines=14> */
.L_x_106:


//--------------------- .text._Z23assign_positions_kernelPKiPiS1_i --------------------------
	.section	.text._Z23assign_positions_kernelPKiPiS1_i,"ax",@progbits
	.align	128
        .global         _Z23assign_positions_kernelPKiPiS1_i
        .type           _Z23assign_positions_kernelPKiPiS1_i,@function
        .size           _Z23assign_positions_kernelPKiPiS1_i,(.L_x_107 - _Z23assign_positions_kernelPKiPiS1_i)
        .other          _Z23assign_positions_kernelPKiPiS1_i,@"STO_CUDA_ENTRY STV_DEFAULT"
_Z23assign_positions_kernelPKiPiS1_i:
.text._Z23assign_positions_kernelPKiPiS1_i:
        /* <DEDUP_REMOVED lines=10> */
[----:B------:R-:W2:Y:S01]  /*00a0*/  LDC.64 R4, c[0x0][0x388] ;  /* 0x0000e200ff047b82 */ /* 0x000ea20000000a00 */
[----:B------:R-:W-:-:S07]  /*00b0*/  HFMA2 R11, -RZ, RZ, 0, 5.9604644775390625e-08 ;  /* 0x00000001ff0b7431 */ /* 0x000fce00000001ff */
[----:B------:R-:W3:Y:S01]  /*00c0*/  LDC.64 R6, c[0x0][0x390] ;  /* 0x0000e400ff067b82 */ /* 0x000ee20000000a00 */
[----:B0-----:R-:W-:-:S06]  /*00d0*/  IMAD.WIDE R2, R9, 0x4, R2 ;  /* 0x0000000409027825 */ /* 0x001fcc00078e0202 */
[----:B-1----:R-:W2:Y:S02]  /*00e0*/  LDG.E.CONSTANT R3, desc[UR4][R2.64] ;  /* 0x0000000402037981 */ /* 0x002ea4000c1e9900 */
[----:B--2---:R-:W-:-:S06]  /*00f0*/  IMAD.WIDE R4, R3, 0x4, R4 ;  /* 0x0000000403047825 */ /* 0x004fcc00078e0204 */
[----:B------:R-:W2:Y:S01]  /*0100*/  ATOMG.E.ADD.STRONG.GPU PT, R5, desc[UR4][R4.64], R11 ;  /* 0x8000000b040579a8 */ /* 0x000ea200081ef104 */
[----:B---3--:R-:W-:-:S05]  /*0110*/  IMAD.WIDE R6, R9, 0x4, R6 ;  /* 0x0000000409067825 */ /* 0x008fca00078e0206 */
[----:B--2---:R-:W-:Y:S01]  /*0120*/  STG.E desc[UR4][R6.64], R5 ;  /* 0x0000000506007986 */ /* 0x004fe2000c101904 */
[----:B------:R-:W-:Y:S05]  /*0130*/  EXIT ;  /* 0x000000000000794d */ /* 0x000fea0003800000 */
.L_x_31:
        /* <DEDUP_REMOVED lines=12> */
.L_x_107:


//--------------------- .text._Z31count_expert_assignments_kernelPKiPii --------------------------
	.section	.text._Z31count_expert_assignments_kernelPKiPii,"ax",@progbits
	.align	128
        .global         _Z31count_expert_assignments_kernelPKiPii
        .type           _Z31count_expert_assignments_kernelPKiPii,@function
        .size           _Z31count_expert_assignments_kernelPKiPii,(.L_x_108 - _Z31count_expert_assignments_kernelPKiPii)
        .other          _Z31count_expert_assignments_kernelPKiPii,@"STO_CUDA_ENTRY STV_DEFAULT"
_Z31count_expert_assignments_kernelPKiPii:
.text._Z31count_expert_assignments_kernelPKiPii:
        /* <DEDUP_REMOVED lines=9> */
[----:B------:R-:W1:Y:S01]  /*0090*/  LDCU.64 UR4, c[0x0][0x358] ;  /* 0x00006b00ff0477ac */ /* 0x000e620008000a00 */
[----:B0-----:R-:W-:-:S06]  /*00a0*/  IMAD.WIDE R2, R5, 0x4, R2 ;  /* 0x0000000405027825 */ /* 0x001fcc00078e0202 */
[----:B------:R-:W0:Y:S01]  /*00b0*/  LDC.64 R4, c[0x0][0x388] ;  /* 0x0000e200ff047b82 */ /* 0x000e220000000a00 */
[----:B-1----:R-:W0:Y:S01]  /*00c0*/  LDG.E.CONSTANT R3, desc[UR4][R2.64] ;  /* 0x0000000402037981 */ /* 0x002e22000c1e9900 */
[----:B------:R-:W-:Y:S02]  /*00d0*/  HFMA2 R7, -RZ, RZ, 0, 5.9604644775390625e-08 ;  /* 0x00000001ff077431 */ /* 0x000fe400000001ff */
[----:B0-----:R-:W-:-:S05]  /*00e0*/  IMAD.WIDE R4, R3, 0x4, R4 ;  /* 0x0000000403047825 */ /* 0x001fca00078e0204 */
[----:B------:R-:W-:Y:S01]  /*00f0*/  REDG.E.ADD.STRONG.GPU desc[UR4][R4.64], R7 ;  /* 0x000000070400798e */ /* 0x000fe2000c12e104 */
[----:B------:R-:W-:Y:S05]  /*0100*/  EXIT ;  /* 0x000000000000794d */ /* 0x000fea0003800000 */
.L_x_32:
        /* <DEDUP_REMOVED lines=15> */
.L_x_108:


//--------------------- .text._Z19softmax_top1_kernelPKfPiPfii --------------------------
	.section	.text._Z19softmax_top1_kernelPKfPiPfii,"ax",@progbits
	.align	128
        .global         _Z19softmax_top1_kernelPKfPiPfii
        .type           _Z19softmax_top1_kernelPKfPiPfii,@function
        .size           _Z19softmax_top1_kernelPKfPiPfii,(.L_x_103 - _Z19softmax_top1_kernelPKfPiPfii)
        .other          _Z19softmax_top1_kernelPKfPiPfii,@"STO_CUDA_ENTRY STV_DEFAULT"
_Z19softmax_top1_kernelPKfPiPfii:
.text._Z19softmax_top1_kernelPKfPiPfii:
        /* <DEDUP_REMOVED lines=9> */
[----:B------:R-:W-:Y:S01]  /*0090*/  HFMA2 R5, -RZ, RZ, -10824, -13904 ;  /* 0xf149f2caff057431 */ /* 0x000fe200000001ff */
[----:B------:R-:W1:Y:S01]  /*00a0*/  LDCU.64 UR10, c[0x0][0x358] ;  /* 0x00006b00ff0a77ac */ /* 0x000e620008000a00 */
[----:B0-----:R-:W-:-:S09]  /*00b0*/  UISETP.GE.AND UP0, UPT, UR5, 0x1, UPT ;  /* 0x000000010500788c */ /* 0x001fd2000bf06270 */
[----:B-1----:R-:W-:Y:S05]  /*00c0*/  BRA.U !UP0, `(.L_x_33) ;  /* 0x0000000908207547 */ /* 0x002fea000b800000 */
[----:B------:R-:W-:Y:S02]  /*00d0*/  UISETP.GE.U32.AND UP1, UPT, UR5, 0x10, UPT ;  /* 0x000000100500788c */ /* 0x000fe4000bf26070 */
[----:B------:R-:W-:Y:S01]  /*00e0*/  IMAD R0, R4, UR5, RZ ;  /* 0x0000000504007c24 */ /* 0x000fe2000f8e02ff */
[----:B------:R-:W-:Y:S01]  /*00f0*/  ULOP3.LUT UR8, UR5, 0xf, URZ, 0xc0, !UPT ;  /* 0x0000000f05087892 */ /* 0x000fe2000f8ec0ff */
[----:B------:R-:W-:Y:S01]  /*0100*/  MOV R5, 0xf149f2ca ;  /* 0xf149f2ca00057802 */ /* 0x000fe20000000f00 */
[----:B------:R-:W-:Y:S02]  /*0110*/  UMOV UR4, URZ ;  /* 0x000000ff00047c82 */ /* 0x000fe40008000000 */
[----:B------:R-:W-:Y:S02]  /*0120*/  UISETP.NE.AND UP0, UPT, UR8, URZ, UPT ;  /* 0x000000ff0800728c */ /* 0x000fe4000bf05270 */
[----:B------:R-:W-:Y:S09]  /*0130*/  BRA.U !UP1, `(.L_x_34) ;  /* 0x0000000109f87547 */ /* 0x000ff2000b800000 */
[----:B------:R-:W0:Y:S01]  /*0140*/  LDCU.64 UR6, c[0x0][0x380] ;  /* 0x00007000ff0677ac */ /* 0x000e220008000a00 */
[----:B------:R-:W-:Y:S02]  /*0150*/  MOV R5, 0xf149f2ca ;  /* 0xf149f2ca00057802 */ /* 0x000fe40000000f00 */
[----:B------:R-:W-:Y:S01]  /*0160*/  MOV R6, R0 ;  /* 0x0000000000067202 */ /* 0x000fe20000000f00 */
[----:B------:R-:W-:-:S04]  /*0170*/  ULOP3.LUT UR4, UR5, 0x7ffffff0, URZ, 0xc0, !UPT ;  /* 0x7ffffff005047892 */ /* 0x000fc8000f8ec0ff */
[----:B------:R-:W-:Y:S02]  /*0180*/  UIADD3 UR9, UPT, UPT, -UR4, URZ, URZ ;  /* 0x000000ff04097290 */ /* 0x000fe4000fffe1ff */
[----:B0-----:R-:W-:-:S04]  /*0190*/  UIADD3 UR5, UP1, UPT, UR6, 0x20, URZ ;  /* 0x0000002006057890 */ /* 0x001fc8000ff3e0ff */
[----:B------:R-:W-:-:S12]  /*01a0*/  UIADD3.X UR6, UPT, UPT, URZ, UR7, URZ, UP1, !UPT ;  /* 0x00000007ff067290 */ /* 0x000fd80008ffe4ff */
.L_x_35:
[----:B------:R-:W-:Y:S02]  /*01b0*/  MOV R2, UR5 ;  /* 0x0000000500027c02 */ /* 0x000fe40008000f00 */
[----:B------:R-:W-:-:S03]  /*01c0*/  MOV R3, UR6 ;  /* 0x0000000600037c02 */ /* 0x000fc60008000f00 */
[----:B------:R-:W-:-:S05]  /*01d0*/  IMAD.WIDE R2, R6, 0x4, R2 ;  /* 0x0000000406027825 */ /* 0x000fca00078e0202 */
        /* <DEDUP_REMOVED lines=15> */
[----:B------:R0:W5:Y:S01]  /*02d0*/  LDG.E.CONSTANT R14, desc[UR10][R2.64+0x1c] ;  /* 0x00001c0a020e7981 */ /* 0x000162000c1e9900 */
[----:B------:R-:W-:Y:S01]  /*02e0*/  UIADD3 UR9, UPT, UPT, UR9, 0x10, URZ ;  /* 0x0000001009097890 */ /* 0x000fe2000fffe0ff */
[----:B------:R-:W-:-:S03]  /*02f0*/  IADD3 R6, PT, PT, R6, 0x10, RZ ;  /* 0x0000001006067810 */ /* 0x000fc60007ffe0ff */
[----:B------:R-:W-:Y:S01]  /*0300*/  UISETP.NE.AND UP1, UPT, UR9, URZ, UPT ;  /* 0x000000ff0900728c */ /* 0x000fe2000bf25270 */
[----:B--2---:R-:W-:-:S04]  /*0310*/  FSETP.GT.AND P0, PT, R16, R5, PT ;  /* 0x000000051000720b */ /* 0x004fc80003f04000 */
[----:B------:R-:W-:-:S04]  /*0320*/  FSEL R5, R16, R5, P0 ;  /* 0x0000000510057208 */ /* 0x000fc80000000000 */
[----:B---3--:R-:W-:-:S04]  /*0330*/  FSETP.GT.AND P0, PT, R18, R5, PT ;  /* 0x000000051200720b */ /* 0x008fc80003f04000 */
[----:B------:R-:W-:-:S04]  /*0340*/  FSEL R5, R18, R5, P0 ;  /* 0x0000000512057208 */ /* 0x000fc80000000000 */
[----:B----4-:R-:W-:-:S04]  /*0350*/  FSETP.GT.AND P0, PT, R20, R5, PT ;  /* 0x000000051400720b */ /* 0x010fc80003f04000 */
[----:B------:R-:W-:-:S04]  /*0360*/  FSEL R5, R20, R5, P0 ;  /* 0x0000000514057208 */ /* 0x000fc80000000000 */
[----:B-----5:R-:W-:-:S04]  /*0370*/  FSETP.GT.AND P0, PT, R22, R5, PT ;  /* 0x000000051600720b */ /* 0x020fc80003f04000 */
[----:B------:R-:W-:-:S04]  /*0380*/  FSEL R5, R22, R5, P0 ;  /* 0x0000000516057208 */ /* 0x000fc80000000000 */
[----:B------:R-:W-:-:S04]  /*0390*/  FSETP.GT.AND P0, PT, R24, R5, PT ;  /* 0x000000051800720b */ /* 0x000fc80003f04000 */
[----:B------:R-:W-:-:S04]  /*03a0*/  FSEL R5, R24, R5, P0 ;  /* 0x0000000518057208 */ /* 0x000fc80000000000 */
[----:B------:R-:W-:-:S04]  /*03b0*/  FSETP.GT.AND P0, PT, R26, R5, PT ;  /* 0x000000051a00720b */ /* 0x000fc80003f04000 */
[----:B------:R-:W-:-:S04]  /*03c0*/  FSEL R5, R26, R5, P0 ;  /* 0x000000051a057208 */ /* 0x000fc80000000000 */
[----:B------:R-:W-:-:S04]  /*03d0*/  FSETP.GT.AND P0, PT, R28, R5, PT ;  /* 0x000000051c00720b */ /* 0x000fc80003f04000 */
[----:B------:R-:W-:-:S04]  /*03e0*/  FSEL R5, R28, R5, P0 ;  /* 0x000000051c057208 */ /* 0x000fc80000000000 */
[----:B------:R-:W-:-:S04]  /*03f0*/  FSETP.GT.AND P0, PT, R15, R5, PT ;  /* 0x000000050f00720b */ /* 0x000fc80003f04000 */
[----:B0-----:R-:W-:-:S04]  /*0400*/  FSEL R2, R15, R5, P0 ;  /* 0x000000050f027208 */ /* 0x001fc80000000000 */
[----:B------:R-:W-:-:S04]  /*0410*/  FSETP.GT.AND P0, PT, R13, R2, PT ;  /* 0x000000020d00720b */ /* 0x000fc80003f04000 */
        /* <DEDUP_REMOVED lines=14> */
[----:B------:R-:W-:Y:S01]  /*0500*/  FSEL R5, R14, R5, P0 ;  /* 0x000000050e057208 */ /* 0x000fe20000000000 */
[----:B------:R-:W-:Y:S08]  /*0510*/  BRA.U UP1, `(.L_x_35) ;  /* 0xfffffffd01247547 */ /* 0x000ff0000b83ffff */
.L_x_34:
[----:B------:R-:W-:Y:S05]  /*0520*/  BRA.U !UP0, `(.L_x_33) ;  /* 0x0000000508087547 */ /* 0x000fea000b800000 */
[----:B------:R-:W0:Y:S01]  /*0530*/  LDCU UR5, c[0x0][0x39c] ;  /* 0x00007380ff0577ac */ /* 0x000e220008000800 */
[----:B------:R-:W-:Y:S02]  /*0540*/  UISETP.GE.U32.AND UP0, UPT, UR8, 0x8, UPT ;  /* 0x000000080800788c */ /* 0x000fe4000bf06070 */
[----:B0-----:R-:W-:-:S04]  /*0550*/  ULOP3.LUT UR6, UR5, 0x7, URZ, 0xc0, !UPT ;  /* 0x0000000705067892 */ /* 0x001fc8000f8ec0ff */
[----:B------:R-:W-:-:S03]  /*0560*/  UISETP.NE.AND UP1, UPT, UR6, URZ, UPT ;  /* 0x000000ff0600728c */ /* 0x000fc6000bf25270 */
[----:B------:R-:W-:Y:S08]  /*0570*/  BRA.U !UP0, `(.L_x_36) ;  /* 0x0000000108707547 */ /* 0x000ff0000b800000 */
[----:B------:R-:W0:Y:S01]  /*0580*/  LDC.64 R2, c[0x0][0x380] ;  /* 0x0000e000ff027b82 */ /* 0x000e220000000a00 */
[----:B------:R-:W-:-:S05]  /*0590*/  IADD3 R7, PT, PT, R0, UR4, RZ ;  /* 0x0000000400077c10 */ /* 0x000fca000fffe0ff */
        /* <DEDUP_REMOVED lines=9> */
[----:B------:R-:W-:Y:S01]  /*0630*/  UIADD3 UR4, UPT, UPT, UR4, 0x8, URZ ;  /* 0x0000000804047890 */ /* 0x000fe2000fffe0ff */
        /* <DEDUP_REMOVED lines=15> */
[----:B------:R-:W-:-:S09]  /*0730*/  FSEL R5, R20, R5, P0 ;  /* 0x0000000514057208 */ /* 0x000fd20000000000 */
.L_x_36:
[----:B------:R-:W-:Y:S05]  /*0740*/  BRA.U !UP1, `(.L_x_33) ;  /* 0x0000000109807547 */ /* 0x000fea000b800000 */
[----:B------:R-:W-:Y:S02]  /*0750*/  UISETP.GE.U32.AND UP0, UPT, UR6, 0x4, UPT ;  /* 0x000000040600788c */ /* 0x000fe4000bf06070 */
[----:B------:R-:W-:-:S04]  /*0760*/  ULOP3.LUT UR5, UR5, 0x3, URZ, 0xc0, !UPT ;  /* 0x0000000305057892 */ /* 0x000fc8000f8ec0ff */
        /* <DEDUP_REMOVED lines=17> */
[----:B------:R-:W-:-:S09]  /*0880*/  FSEL R5, R12, R5, P0 ;  /* 0x000000050c057208 */ /* 0x000fd20000000000 */
.L_x_37:
[----:B------:R-:W-:Y:S05]  /*0890*/  BRA.U !UP1, `(.L_x_33) ;  /* 0x00000001092c7547 */ /* 0x000fea000b800000 */
[----:B------:R-:W0:Y:S01]  /*08a0*/  LDC.64 R6, c[0x0][0x380] ;  /* 0x0000e000ff067b82 */ /* 0x000e220000000a00 */
[----:B------:R-:W-:Y:S01]  /*08b0*/  IADD3 R9, PT, PT, R0, UR4, RZ ;  /* 0x0000000400097c10 */ /* 0x000fe2000fffe0ff */
[----:B------:R-:W-:-:S12]  /*08c0*/  UIADD3 UR5, UPT, UPT, -UR5, URZ, URZ ;  /* 0x000000ff05057290 */ /* 0x000fd8000fffe1ff */
.L_x_38:
[----:B0-----:R-:W-:-:S06]  /*08d0*/  IMAD.WIDE R2, R9, 0x4, R6 ;  /* 0x0000000409027825 */ /* 0x001fcc00078e0206 */
[----:B------:R-:W2:Y:S01]  /*08e0*/  LDG.E.CONSTANT R2, desc[UR10][R2.64] ;  /* 0x0000000a02027981 */ /* 0x000ea2000c1e9900 */
[----:B------:R-:W-:Y:S01]  /*08f0*/  UIADD3 UR5, UPT, UPT, UR5, 0x1, URZ ;  /* 0x0000000105057890 */ /* 0x000fe2000fffe0ff */
[----:B------:R-:W-:-:S03]  /*0900*/  IADD3 R9, PT, PT, R9, 0x1, RZ ;  /* 0x0000000109097810 */ /* 0x000fc60007ffe0ff */
[----:B------:R-:W-:Y:S01]  /*0910*/  UISETP.NE.AND UP0, UPT, UR5, URZ, UPT ;  /* 0x000000ff0500728c */ /* 0x000fe2000bf05270 */
[----:B--2---:R-:W-:-:S04]  /*0920*/  FSETP.GT.AND P0, PT, R2, R5, PT ;  /* 0x000000050200720b */ /* 0x004fc80003f04000 */
[----:B------:R-:W-:-:S04]  /*0930*/  FSEL R5, R2, R5, P0 ;  /* 0x0000000502057208 */ /* 0x000fc80000000000 */
[----:B------:R-:W-:Y:S05]  /*0940*/  BRA.U UP0, `(.L_x_38) ;  /* 0xfffffffd00e07547 */ /* 0x000fea000b83ffff */
.L_x_33:
[----:B------:R-:W0:Y:S01]  /*0950*/  LDCU UR5, c[0x0][0x39c] ;  /* 0x00007380ff0577ac */ /* 0x000e220008000800 */
[----:B------:R-:W-:Y:S01]  /*0960*/  MOV R3, RZ ;  /* 0x000000ff00037202 */ /* 0x000fe20000000f00 */
[----:B0-----:R-:W-:-:S09]  /*0970*/  UISETP.GE.AND UP0, UPT, UR5, 0x1, UPT ;  /* 0x000000010500788c */ /* 0x001fd2000bf06270 */
[----:B------:R-:W-:Y:S05]  /*0980*/  BRA.U !UP0, `(.L_x_39) ;  /* 0x0000000d08287547 */ /* 0x000fea000b800000 */
[----:B------:R-:W-:Y:S01]  /*0990*/  UISETP.GE.U32.AND UP1, UPT, UR5, 0x8, UPT ;  /* 0x000000080500788c */ /* 0x000fe2000bf26070 */
[----:B------:R-:W-:Y:S01]  /*09a0*/  HFMA2 R3, -RZ, RZ, 0, 0 ;  /* 0x00000000ff037431 */ /* 0x000fe200000001ff */
[----:B------:R-:W-:Y:S02]  /*09b0*/  ULOP3.LUT UR9, UR5, 0x7, URZ, 0xc0, !UPT ;  /* 0x0000000705097892 */ /* 0x000fe4000f8ec0ff */
[----:B------:R-:W-:Y:S01]  /*09c0*/  IMAD R0, R4, UR5, RZ ;  /* 0x0000000504007c24 */ /* 0x000fe2000f8e02ff */
[----:B------:R-:W-:Y:S01]  /*09d0*/  UMOV UR4, URZ ;  /* 0x000000ff00047c82 */ /* 0x000fe20008000000 */
[----:B------:R-:W-:-:S03]  /*09e0*/  UISETP.NE.AND UP0, UPT, UR9, URZ, UPT ;  /* 0x000000ff0900728c */ /* 0x000fc6000bf05270 */
[----:B------:R-:W-:Y:S08]  /*09f0*/  BRA.U !UP1, `(.L_x_40) ;  /* 0x0000000509807547 */ /* 0x000ff0000b800000 */
[----:B------:R-:W0:Y:S01]  /*0a00*/  LDCU.64 UR6, c[0x0][0x380] ;  /* 0x00007000ff0677ac */ /* 0x000e220008000a00 */
[----:B------:R-:W-:Y:S02]  /*0a10*/  MOV R3, RZ ;  /* 0x000000ff00037202 */ /* 0x000fe40000000f00 */
[----:B------:R-:W-:Y:S01]  /*0a20*/  MOV R2, R0 ;  /* 0x0000000000027202 */ /* 0x000fe20000000f00 */
[----:B------:R-:W-:-:S04]  /*0a30*/  ULOP3.LUT UR4, UR5, 0x7ffffff8, URZ, 0xc0, !UPT ;  /* 0x7ffffff805047892 */ /* 0x000fc8000f8ec0ff */
[----:B------:R-:W-:Y:S02]  /*0a40*/  UIADD3 UR8, UPT, UPT, -UR4, URZ, URZ ;  /* 0x000000ff04087290 */ /* 0x000fe4000fffe1ff */
[----:B0-----:R-:W-:-:S04]  /*0a50*/  UIADD3 UR5, UP1, UPT, UR6, 0x10, URZ ;  /* 0x0000001006057890 */ /* 0x001fc8000ff3e0ff */
[----:B------:R-:W-:-:S12]  /*0a60*/  UIADD3.X UR6, UPT, UPT, URZ, UR7, URZ, UP1, !UPT ;  /* 0x00000007ff067290 */ /* 0x000fd80008ffe4ff */
.L_x_41:
        /* <DEDUP_REMOVED lines=11> */
[----:B------:R-:W-:Y:S01]  /*0b20*/  HFMA2 R10, -RZ, RZ, 3.7421875, 0 ;  /* 0x437c0000ff0a7431 */ /* 0x000fe200000001ff */
[----:B------:R-:W-:Y:S01]  /*0b30*/  MOV R8, 0x3bbb989d ;  /* 0x3bbb989d00087802 */ /* 0x000fe20000000f00 */
[----:B------:R-:W-:Y:S01]  /*0b40*/  UIADD3 UR8, UPT, UPT, UR8, 0x8, URZ ;  /* 0x0000000808087890 */ /* 0x000fe2000fffe0ff */
[----:B------:R-:W-:-:S03]  /*0b50*/  IADD3 R2, PT, PT, R2, 0x8, RZ ;  /* 0x0000000802027810 */ /* 0x000fc60007ffe0ff */
[----:B------:R-:W-:Y:S01]  /*0b60*/  UISETP.NE.AND UP1, UPT, UR8, URZ, UPT ;  /* 0x000000ff0800728c */ /* 0x000fe2000bf25270 */
[----:B--2---:R-:W-:-:S04]  /*0b70*/  FADD R7, R6, -R5 ;  /* 0x8000000506077221 */ /* 0x004fc80000000000 */
[----:B------:R-:W-:Y:S01]  /*0b80*/  FFMA.SAT R9, R7, R8, 0.5 ;  /* 0x3f00000007097423 */ /* 0x000fe20000002008 */
[----:B---3--:R-:W-:-:S03]  /*0b90*/  FADD R11, R22, -R5 ;  /* 0x80000005160b7221 */ /* 0x008fc60000000000 */
[----:B------:R-:W-:Y:S01]  /*0ba0*/  FFMA.RM R9, R9, R10, 12582913 ;  /* 0x4b40000109097423 */ /* 0x000fe2000000400a */
[--C-:B----4-:R-:W-:Y:S01]  /*0bb0*/  FADD R15, R24, -R5.reuse ;  /* 0x80000005180f7221 */ /* 0x110fe20000000000 */
[-C--:B------:R-:W-:Y:S02]  /*0bc0*/  FFMA.SAT R17, R11, R8.reuse, 0.5 ;  /* 0x3f0000000b117423 */ /* 0x080fe40000002008 */
[----:B------:R-:W-:Y:S01]  /*0bd0*/  FADD R22, R9, -12583039 ;  /* 0xcb40007f09167421 */ /* 0x000fe20000000000 */
[----:B0-----:R-:W-:Y:S01]  /*0be0*/  FFMA.SAT R13, R15, R8, 0.5 ;  /* 0x3f0000000f0d7423 */ /* 0x001fe20000002008 */
[----:B------:R-:W-:Y:S01]  /*0bf0*/  FFMA.RM R6, R17, R10, 12582913 ;  /* 0x4b40000111067423 */ /* 0x000fe2000000400a */
[--C-:B-----5:R-:W-:Y:S01]  /*0c00*/  FADD R19, R26, -R5.reuse ;  /* 0x800000051a137221 */ /* 0x120fe20000000000 */
[----:B------:R-:W-:Y:S01]  /*0c10*/  FFMA R22, R7, 1.4426950216293334961, -R22 ;  /* 0x3fb8aa3b07167823 */ /* 0x000fe20000000816 */
[--C-:B------:R-:W-:Y:S01]  /*0c20*/  FADD R21, R20, -R5.reuse ;  /* 0x8000000514157221 */ /* 0x100fe20000000000 */
[----:B------:R-:W-:Y:S01]  /*0c30*/  FADD R24, R6, -12583039 ;  /* 0xcb40007f06187421 */ /* 0x000fe20000000000 */
[----:B------:R-:W-:Y:S01]  /*0c40*/  FFMA.SAT R17, R19, R8, 0.5 ;  /* 0x3f00000013117423 */ /* 0x000fe20000002008 */
[----:B------:R-:W-:Y:S01]  /*0c50*/  FFMA R12, R7, 1.925963033500011079e-08, R22 ;  /* 0x32a57060070c7823 */ /* 0x000fe20000000016 */
[----:B------:R-:W-:Y:S01]  /*0c60*/  FFMA.RM R7, R13, R10, 12582913 ;  /* 0x4b4000010d077423 */ /* 0x000fe2000000400a */
[----:B------:R-:W-:Y:S01]  /*0c70*/  FFMA R24, R11, 1.4426950216293334961, -R24 ;  /* 0x3fb8aa3b0b187823 */ /* 0x000fe20000000818 */
[----:B------:R-:W-:Y:S01]  /*0c80*/  FFMA.SAT R25, R21, R8, 0.5 ;  /* 0x3f00000015197423 */ /* 0x000fe20000002008 */
[--C-:B------:R-:W-:Y:S01]  /*0c90*/  FADD R23, R18, -R5.reuse ;  /* 0x8000000512177221 */ /* 0x100fe20000000000 */
[----:B------:R-:W-:Y:S01]  /*0ca0*/  FADD R22, R7, -12583039 ;  /* 0xcb40007f07167421 */ /* 0x000fe20000000000 */
[----:B------:R-:W-:Y:S01]  /*0cb0*/  FFMA R13, R11, 1.925963033500011079e-08, R24 ;  /* 0x32a570600b0d7823 */ /* 0x000fe20000000018 */
[----:B------:R-:W-:Y:S01]  /*0cc0*/  FFMA.RM R11, R17, R10, 12582913 ;  /* 0x4b400001110b7423 */ /* 0x000fe2000000400a */
[----:B------:R-:W-:Y:S01]  /*0cd0*/  FFMA.SAT R27, R23, R8, 0.5 ;  /* 0x3f000000171b7423 */ /* 0x000fe20000002008 */
[----:B------:R-:W-:Y:S01]  /*0ce0*/  FFMA R22, R15, 1.4426950216293334961, -R22 ;  /* 0x3fb8aa3b0f167823 */ /* 0x000fe20000000816 */
[----:B------:R-:W0:Y:S01]  /*0cf0*/  MUFU.EX2 R12, R12 ;  /* 0x0000000c000c7308 */ /* 0x000e220000000800 */
[----:B------:R-:W-:Y:S01]  /*0d00*/  FADD R20, R11, -12583039 ;  /* 0xcb40007f0b147421 */ /* 0x000fe20000000000 */
[----:B------:R-:W-:Y:S01]  /*0d10*/  SHF.L.U32 R7, R7, 0x17, RZ ;  /* 0x0000001707077819 */ /* 0x000fe200000006ff */
[----:B------:R-:W-:Y:S01]  /*0d20*/  FFMA R17, R15, 1.925963033500011079e-08, R22 ;  /* 0x32a570600f117823 */ /* 0x000fe20000000016 */
[-C--:B------:R-:W-:Y:S01]  /*0d30*/  FFMA.RM R15, R25, R10.reuse, 12582913 ;  /* 0x4b400001190f7423 */ /* 0x080fe2000000400a */
[----:B------:R-:W-:Y:S01]  /*0d40*/  FFMA R20, R19, 1.4426950216293334961, -R20 ;  /* 0x3fb8aa3b13147823 */ /* 0x000fe20000000814 */
[--C-:B------:R-:W-:Y:S01]  /*0d50*/  FADD R25, R16, -R5.reuse ;  /* 0x8000000510197221 */ /* 0x100fe20000000000 */
[----:B------:R-:W-:Y:S01]  /*0d60*/  FFMA.RM R16, R27, R10, 12582913 ;  /* 0x4b4000011b107423 */ /* 0x000fe2000000400a */
[----:B------:R-:W-:Y:S01]  /*0d70*/  FADD R22, R15, -12583039 ;  /* 0xcb40007f0f167421 */ /* 0x000fe20000000000 */
[----:B------:R-:W-:Y:S01]  /*0d80*/  FFMA R18, R19, 1.925963033500011079e-08, R20 ;  /* 0x32a5706013127823 */ /* 0x000fe20000000014 */
[----:B------:R-:W-:Y:S01]  /*0d90*/  FFMA.SAT R27, R25, R8, 0.5 ;  /* 0x3f000000191b7423 */ /* 0x000fe20000002008 */
[----:B------:R-:W-:Y:S01]  /*0da0*/  FADD R20, R16, -12583039 ;  /* 0xcb40007f10147421 */ /* 0x000fe20000000000 */
[----:B------:R-:W-:Y:S01]  /*0db0*/  FFMA R22, R21, 1.4426950216293334961, -R22 ;  /* 0x3fb8aa3b15167823 */ /* 0x000fe20000000816 */
[----:B------:R-:W1:Y:S01]  /*0dc0*/  MUFU.EX2 R13, R13 ;  /* 0x0000000d000d7308 */ /* 0x000e620000000800 */
[----:B------:R-:W-:Y:S01]  /*0dd0*/  SHF.L.U32 R15, R15, 0x17, RZ ;  /* 0x000000170f0f7819 */ /* 0x000fe200000006ff */
[----:B------:R-:W-:Y:S01]  /*0de0*/  FFMA R20, R23, 1.4426950216293334961, -R20 ;  /* 0x3fb8aa3b17147823 */ /* 0x000fe20000000814 */
[----:B------:R-:W-:Y:S01]  /*0df0*/  FFMA R19, R21, 1.925963033500011079e-08, R22 ;  /* 0x32a5706015137823 */ /* 0x000fe20000000016 */
[----:B------:R-:W-:Y:S01]  /*0e00*/  FADD R21, R14, -R5 ;  /* 0x800000050e157221 */ /* 0x000fe20000000000 */
[----:B------:R-:W-:Y:S01]  /*0e10*/  FFMA.RM R14, R27, R10, 12582913 ;  /* 0x4b4000011b0e7423 */ /* 0x000fe2000000400a */
[----:B------:R-:W-:-:S02]  /*0e20*/  SHF.L.U32 R16, R16, 0x17, RZ ;  /* 0x0000001710107819 */ /* 0x000fc400000006ff */
[----:B------:R-:W-:Y:S01]  /*0e30*/  FFMA.SAT R27, R21, R8, 0.5 ;  /* 0x3f000000151b7423 */ /* 0x000fe20000002008 */
[----:B------:R-:W2:Y:S01]  /*0e40*/  MUFU.EX2 R17, R17 ;  /* 0x0000001100117308 */ /* 0x000ea20000000800 */
[----:B------:R-:W-:Y:S01]  /*0e50*/  FADD R22, R14, -12583039 ;  /* 0xcb40007f0e167421 */ /* 0x000fe20000000000 */
[----:B------:R-:W-:Y:S01]  /*0e60*/  FFMA R8, R23, 1.925963033500011079e-08, R20 ;  /* 0x32a5706017087823 */ /* 0x000fe20000000014 */
[----:B------:R-:W-:Y:S01]  /*0e70*/  FFMA.RM R10, R27, R10, 12582913 ;  /* 0x4b4000011b0a7423 */ /* 0x000fe2000000400a */
[----:B------:R-:W-:Y:S01]  /*0e80*/  SHF.L.U32 R20, R9, 0x17, RZ ;  /* 0x0000001709147819 */ /* 0x000fe200000006ff */
[C---:B------:R-:W-:Y:S01]  /*0e90*/  FFMA R22, R25.reuse, 1.4426950216293334961, -R22 ;  /* 0x3fb8aa3b19167823 */ /* 0x040fe20000000816 */
[----:B------:R-:W-:Y:S01]  /*0ea0*/  SHF.L.U32 R9, R6, 0x17, RZ ;  /* 0x0000001706097819 */ /* 0x000fe200000006ff */
[----:B------:R-:W-:Y:S01]  /*0eb0*/  FADD R6, R10, -12583039 ;  /* 0xcb40007f0a067421 */ /* 0x000fe20000000000 */
[----:B------:R-:W3:Y:S01]  /*0ec0*/  MUFU.EX2 R18, R18 ;  /* 0x0000001200127308 */ /* 0x000ee20000000800 */
[----:B0-----:R-:W-:Y:S01]  /*0ed0*/  FFMA R12, R20, R12, R3 ;  /* 0x0000000c140c7223 */ /* 0x001fe20000000003 */
[----:B------:R-:W-:Y:S01]  /*0ee0*/  FFMA R22, R25, 1.925963033500011079e-08, R22 ;  /* 0x32a5706019167823 */ /* 0x000fe20000000016 */
[----:B------:R-:W-:Y:S01]  /*0ef0*/  FFMA R20, R21, 1.4426950216293334961, -R6 ;  /* 0x3fb8aa3b15147823 */ /* 0x000fe20000000806 */
[----:B------:R-:W-:Y:S01]  /*0f00*/  SHF.L.U32 R6, R11, 0x17, RZ ;  /* 0x000000170b067819 */ /* 0x000fe200000006ff */
[----:B-1----:R-:W-:Y:S01]  /*0f10*/  FFMA R12, R9, R13, R12 ;  /* 0x0000000d090c7223 */ /* 0x002fe2000000000c */
[----:B------:R-:W-:Y:S01]  /*0f20*/  SHF.L.U32 R3, R14, 0x17, RZ ;  /* 0x000000170e037819 */ /* 0x000fe200000006ff */
[----:B------:R-:W-:Y:S01]  /*0f30*/  FFMA R20, R21, 1.925963033500011079e-08, R20 ;  /* 0x32a5706015147823 */ /* 0x000fe20000000014 */
[----:B------:R-:W0:Y:S01]  /*0f40*/  MUFU.EX2 R19, R19 ;  /* 0x0000001300137308 */ /* 0x000e220000000800 */
[----:B--2---:R-:W-:Y:S01]  /*0f50*/  FFMA R7, R7, R17, R12 ;  /* 0x0000001107077223 */ /* 0x004fe2000000000c */
[----:B------:R-:W-:-:S06]  /*0f60*/  SHF.L.U32 R10, R10, 0x17, RZ ;  /* 0x000000170a0a7819 */ /* 0x000fcc00000006ff */
[----:B------:R-:W1:Y:S01]  /*0f70*/  MUFU.EX2 R8, R8 ;  /* 0x0000000800087308 */ /* 0x000e620000000800 */
[----:B---3--:R-:W-:-:S07]  /*0f80*/  FFMA R6, R6, R18, R7 ;  /* 0x0000001206067223 */ /* 0x008fce0000000007 */
[----:B------:R-:W2:Y:S01]  /*0f90*/  MUFU.EX2 R22, R22 ;  /* 0x0000001600167308 */ /* 0x000ea20000000800 */
[----:B0-----:R-:W-:-:S07]  /*0fa0*/  FFMA R15, R15, R19, R6 ;  /* 0x000000130f0f7223 */ /* 0x001fce0000000006 */
[----:B------:R-:W0:Y:S01]  /*0fb0*/  MUFU.EX2 R20, R20 ;  /* 0x0000001400147308 */ /* 0x000e220000000800 */
[----:B-1----:R-:W-:-:S04]  /*0fc0*/  FFMA R8, R16, R8, R15 ;  /* 0x0000000810087223 */ /* 0x002fc8000000000f */
[----:B--2---:R-:W-:-:S04]  /*0fd0*/  FFMA R3, R3, R22, R8 ;  /* 0x0000001603037223 */ /* 0x004fc80000000008 */
[----:B0-----:R-:W-:Y:S01]  /*0fe0*/  FFMA R3, R10, R20, R3 ;  /* 0x000000140a037223 */ /* 0x001fe20000000003 */
[----:B------:R-:W-:Y:S06]  /*0ff0*/  BRA.U UP1, `(.L_x_41) ;  /* 0xfffffff9019c7547 */ /* 0x000fec000b83ffff */
.L_x_40:
        /* <DEDUP_REMOVED lines=12> */
[----:B------:R0:W5:Y:S01]  /*10c0*/  LDG.E.CONSTANT R14, desc[UR10][R8.64+0xc] ;  /* 0x00000c0a080e7981 */ /* 0x000162000c1e9900 */
[----:B------:R-:W-:Y:S01]  /*10d0*/  HFMA2 R15, -RZ, RZ, 3.7421875, 0 ;  /* 0x437c0000ff0f7431 */ /* 0x000fe200000001ff */
[----:B------:R-:W-:Y:S01]  /*10e0*/  MOV R13, 0x3bbb989d ;  /* 0x3bbb989d000d7802 */ /* 0x000fe20000000f00 */
[----:B------:R-:W-:Y:S01]  /*10f0*/  UIADD3 UR4, UPT, UPT, UR4, 0x4, URZ ;  /* 0x0000000404047890 */ /* 0x000fe2000fffe0ff */
[----:B--2---:R-:W-:-:S04]  /*1100*/  FADD R7, R2, -R5 ;  /* 0x8000000502077221 */ /* 0x004fc80000000000 */
[----:B------:R-:W-:Y:S01]  /*1110*/  FFMA.SAT R2, R7, R13, 0.5 ;  /* 0x3f00000007027423 */ /* 0x000fe2000000200d */
[----:B---3--:R-:W-:-:S03]  /*1120*/  FADD R11, R6, -R5 ;  /* 0x80000005060b7221 */ /* 0x008fc60000000000 */
[----:B------:R-:W-:Y:S01]  /*1130*/  FFMA.RM R2, R2, R15, 12582913 ;  /* 0x4b40000102027423 */ /* 0x000fe2000000400f */
[----:B------:R-:W-:Y:S01]  /*1140*/  FFMA.SAT R6, R11, R13, 0.5 ;  /* 0x3f0000000b067423 */ /* 0x000fe2000000200d */
[--C-:B----4-:R-:W-:Y:S02]  /*1150*/  FADD R12, R12, -R5.reuse ;  /* 0x800000050c0c7221 */ /* 0x110fe40000000000 */
[----:B------:R-:W-:Y:S01]  /*1160*/  FADD R10, R2, -12583039 ;  /* 0xcb40007f020a7421 */ /* 0x000fe20000000000 */
[----:B------:R-:W-:Y:S01]  /*1170*/  FFMA.RM R6, R6, R15, 12582913 ;  /* 0x4b40000106067423 */ /* 0x000fe2000000400f */
[-C--:B0-----:R-:W-:Y:S01]  /*1180*/  FFMA.SAT R9, R12, R13.reuse, 0.5 ;  /* 0x3f0000000c097423 */ /* 0x081fe2000000200d */
[----:B-----5:R-:W-:Y:S01]  /*1190*/  FADD R14, R14, -R5 ;  /* 0x800000050e0e7221 */ /* 0x020fe20000000000 */
[C---:B------:R-:W-:Y:S01]  /*11a0*/  FFMA R10, R7.reuse, 1.4426950216293334961, -R10 ;  /* 0x3fb8aa3b070a7823 */ /* 0x040fe2000000080a */
[----:B------:R-:W-:Y:S01]  /*11b0*/  FADD R8, R6, -12583039 ;  /* 0xcb40007f06087421 */ /* 0x000fe20000000000 */
[----:B------:R-:W-:Y:S01]  /*11c0*/  SHF.L.U32 R2, R2, 0x17, RZ ;  /* 0x0000001702027819 */ /* 0x000fe200000006ff */
[----:B------:R-:W-:Y:S01]  /*11d0*/  FFMA.SAT R13, R14, R13, 0.5 ;  /* 0x3f0000000e0d7423 */ /* 0x000fe2000000200d */
[----:B------:R-:W-:Y:S01]  /*11e0*/  FFMA R10, R7, 1.925963033500011079e-08, R10 ;  /* 0x32a57060070a7823 */ /* 0x000fe2000000000a */
[-C--:B------:R-:W-:Y:S01]  /*11f0*/  FFMA.RM R7, R9, R15.reuse, 12582913 ;  /* 0x4b40000109077423 */ /* 0x080fe2000000400f */
[----:B------:R-:W-:Y:S01]  /*1200*/  FFMA R8, R11, 1.4426950216293334961, -R8 ;  /* 0x3fb8aa3b0b087823 */ /* 0x000fe20000000808 */
[----:B------:R-:W-:-:S02]  /*1210*/  FFMA.RM R13, R13, R15, 12582913 ;  /* 0x4b4000010d0d7423 */ /* 0x000fc4000000400f */
[----:B------:R-:W-:Y:S01]  /*1220*/  FADD R9, R7, -12583039 ;  /* 0xcb40007f07097421 */ /* 0x000fe20000000000 */
[----:B------:R-:W-:Y:S01]  /*1230*/  FFMA R8, R11, 1.925963033500011079e-08, R8 ;  /* 0x32a570600b087823 */ /* 0x000fe20000000008 */
[----:B------:R-:W-:Y:S01]  /*1240*/  FADD R11, R13, -12583039 ;  /* 0xcb40007f0d0b7421 */ /* 0x000fe20000000000 */
[----:B------:R-:W0:Y:S01]  /*1250*/  MUFU.EX2 R10, R10 ;  /* 0x0000000a000a7308 */ /* 0x000e220000000800 */
[----:B------:R-:W-:Y:S01]  /*1260*/  FFMA R9, R12, 1.4426950216293334961, -R9 ;  /* 0x3fb8aa3b0c097823 */ /* 0x000fe20000000809 */
[----:B------:R-:W-:Y:S01]  /*1270*/  SHF.L.U32 R7, R7, 0x17, RZ ;  /* 0x0000001707077819 */ /* 0x000fe200000006ff */
[----:B------:R-:W-:Y:S02]  /*1280*/  FFMA R11, R14, 1.4426950216293334961, -R11 ;  /* 0x3fb8aa3b0e0b7823 */ /* 0x000fe4000000080b */
[----:B------:R-:W-:Y:S01]  /*1290*/  FFMA R12, R12, 1.925963033500011079e-08, R9 ;  /* 0x32a570600c0c7823 */ /* 0x000fe20000000009 */
[----:B------:R-:W-:Y:S01]  /*12a0*/  SHF.L.U32 R9, R6, 0x17, RZ ;  /* 0x0000001706097819 */ /* 0x000fe200000006ff */
[----:B------:R-:W-:Y:S01]  /*12b0*/  FFMA R11, R14, 1.925963033500011079e-08, R11 ;  /* 0x32a570600e0b7823 */ /* 0x000fe2000000000b */
[----:B------:R-:W1:Y:S08]  /*12c0*/  MUFU.EX2 R8, R8 ;  /* 0x0000000800087308 */ /* 0x000e700000000800 */
[----:B------:R-:W2:Y:S01]  /*12d0*/  MUFU.EX2 R12, R12 ;  /* 0x0000000c000c7308 */ /* 0x000ea20000000800 */
[----:B0-----:R-:W-:Y:S01]  /*12e0*/  FFMA R2, R2, R10, R3 ;  /* 0x0000000a02027223 */ /* 0x001fe20000000003 */
[----:B------:R-:W-:-:S06]  /*12f0*/  SHF.L.U32 R3, R13, 0x17, RZ ;  /* 0x000000170d037819 */ /* 0x000fcc00000006ff */
[----:B------:R-:W0:Y:S01]  /*1300*/  MUFU.EX2 R11, R11 ;  /* 0x0000000b000b7308 */ /* 0x000e220000000800 */
[----:B-1----:R-:W-:-:S04]  /*1310*/  FFMA R2, R9, R8, R2 ;  /* 0x0000000809027223 */ /* 0x002fc80000000002 */
[----:B--2---:R-:W-:-:S04]  /*1320*/  FFMA R2, R7, R12, R2 ;  /* 0x0000000c07027223 */ /* 0x004fc80000000002 */
[----:B0-----:R-:W-:-:S07]  /*1330*/  FFMA R3, R3, R11, R2 ;  /* 0x0000000b03037223 */ /* 0x001fce0000000002 */
.L_x_42:
[----:B------:R-:W-:Y:S05]  /*1340*/  BRA.U !UP1, `(.L_x_39) ;  /* 0x0000000109b87547 */ /* 0x000fea000b800000 */
[----:B------:R-:W-:Y:S02]  /*1350*/  UISETP.NE.AND UP0, UPT, UR6, 0x1, UPT ;  /* 0x000000010600788c */ /* 0x000fe4000bf05270 */
[----:B------:R-:W-:-:S04]  /*1360*/  ULOP3.LUT UR5, UR5, 0x1, URZ, 0xc0, !UPT ;  /* 0x0000000105057892 */ /* 0x000fc8000f8ec0ff */
[----:B------:R-:W-:-:S03]  /*1370*/  UISETP.NE.U32.AND UP1, UPT, UR5, 0x1, UPT ;  /* 0x000000010500788c */ /* 0x000fc6000bf25070 */
[----:B------:R-:W-:Y:S08]  /*1380*/  BRA.U !UP0, `(.L_x_43) ;  /* 0x0000000108687547 */ /* 0x000ff0000b800000 */
[----:B------:R-:W0:Y:S01]  /*1390*/  LDC.64 R6, c[0x0][0x380] ;  /* 0x0000e000ff067b82 */ /* 0x000e220000000a00 */
[----:B------:R-:W-:-:S05]  /*13a0*/  IADD3 R9, PT, PT, R0, UR4, RZ ;  /* 0x0000000400097c10 */ /* 0x000fca000fffe0ff */
[----:B0-----:R-:W-:-:S05]  /*13b0*/  IMAD.WIDE R6, R9, 0x4, R6 ;  /* 0x0000000409067825 */ /* 0x001fca00078e0206 */
[----:B------:R-:W2:Y:S04]  /*13c0*/  LDG.E.CONSTANT R2, desc[UR10][R6.64] ;  /* 0x0000000a06027981 */ /* 0x000ea8000c1e9900 */
[----:B------:R-:W3:Y:S01]  /*13d0*/  LDG.E.CONSTANT R10, desc[UR10][R6.64+0x4] ;  /* 0x0000040a060a7981 */ /* 0x000ee2000c1e9900 */
[----:B------:R-:W-:Y:S01]  /*13e0*/  HFMA2 R11, -RZ, RZ, 3.7421875, 0 ;  /* 0x437c0000ff0b7431 */ /* 0x000fe200000001ff */
[----:B------:R-:W-:Y:S01]  /*13f0*/  MOV R9, 0x3bbb989d ;  /* 0x3bbb989d00097802 */ /* 0x000fe20000000f00 */
[----:B------:R-:W-:Y:S01]  /*1400*/  UIADD3 UR4, UPT, UPT, UR4, 0x2, URZ ;  /* 0x0000000204047890 */ /* 0x000fe2000fffe0ff */
[----:B--2---:R-:W-:-:S04]  /*1410*/  FADD R2, R2, -R5 ;  /* 0x8000000502027221 */ /* 0x004fc80000000000 */
[----:B------:R-:W-:Y:S01]  /*1420*/  FFMA.SAT R8, R2, R9, 0.5 ;  /* 0x3f00000002087423 */ /* 0x000fe20000002009 */
[----:B---3--:R-:W-:-:S03]  /*1430*/  FADD R10, R10, -R5 ;  /* 0x800000050a0a7221 */ /* 0x008fc60000000000 */
[----:B------:R-:W-:Y:S01]  /*1440*/  FFMA.RM R8, R8, R11, 12582913 ;  /* 0x4b40000108087423 */ /* 0x000fe2000000400b */
[----:B------:R-:W-:-:S03]  /*1450*/  FFMA.SAT R12, R10, R9, 0.5 ;  /* 0x3f0000000a0c7423 */ /* 0x000fc60000002009 */
[----:B------:R-:W-:Y:S01]  /*1460*/  FADD R9, R8, -12583039 ;  /* 0xcb40007f08097421 */ /* 0x000fe20000000000 */
[----:B------:R-:W-:Y:S01]  /*1470*/  FFMA.RM R12, R12, R11, 12582913 ;  /* 0x4b4000010c0c7423 */ /* 0x000fe2000000400b */
[----:B------:R-:W-:Y:S02]  /*1480*/  SHF.L.U32 R8, R8, 0x17, RZ ;  /* 0x0000001708087819 */ /* 0x000fe400000006ff */
[----:B------:R-:W-:Y:S01]  /*1490*/  FFMA R9, R2, 1.4426950216293334961, -R9 ;  /* 0x3fb8aa3b02097823 */ /* 0x000fe20000000809 */
[C---:B------:R-:W-:Y:S01]  /*14a0*/  FADD R7, R12.reuse, -12583039 ;  /* 0xcb40007f0c077421 */ /* 0x040fe20000000000 */
[----:B------:R-:W-:Y:S02]  /*14b0*/  SHF.L.U32 R12, R12, 0x17, RZ ;  /* 0x000000170c0c7819 */ /* 0x000fe400000006ff */
[----:B------:R-:W-:Y:S01]  /*14c0*/  FFMA R9, R2, 1.925963033500011079e-08, R9 ;  /* 0x32a5706002097823 */ /* 0x000fe20000000009 */
[----:B------:R-:W-:-:S04]  /*14d0*/  FFMA R7, R10, 1.4426950216293334961, -R7 ;  /* 0x3fb8aa3b0a077823 */ /* 0x000fc80000000807 */
[----:B------:R-:W-:Y:S01]  /*14e0*/  FFMA R7, R10, 1.925963033500011079e-08, R7 ;  /* 0x32a570600a077823 */ /* 0x000fe20000000007 */
[----:B------:R-:W0:Y:S08]  /*14f0*/  MUFU.EX2 R9, R9 ;  /* 0x0000000900097308 */ /* 0x000e300000000800 */
[----:B------:R-:W1:Y:S01]  /*1500*/  MUFU.EX2 R7, R7 ;  /* 0x0000000700077308 */ /* 0x000e620000000800 */
[----:B0-----:R-:W-:-:S04]  /*1510*/  FFMA R3, R8, R9, R3 ;  /* 0x0000000908037223 */ /* 0x001fc80000000003 */
[----:B-1----:R-:W-:-:S07]  /*1520*/  FFMA R3, R12, R7, R3 ;  /* 0x000000070c037223 */ /* 0x002fce0000000003 */
.L_x_43:
[----:B------:R-:W-:Y:S05]  /*1530*/  BRA.U UP1, `(.L_x_39) ;  /* 0x00000001013c7547 */ /* 0x000fea000b800000 */
[----:B------:R-:W0:Y:S01]  /*1540*/  LDC.64 R6, c[0x0][0x380] ;  /* 0x0000e000ff067b82 */ /* 0x000e220000000a00 */
[----:B------:R-:W-:-:S05]  /*1550*/  IADD3 R9, PT, PT, R0, UR4, RZ ;  /* 0x0000000400097c10 */ /* 0x000fca000fffe0ff */
[----:B0-----:R-:W-:-:S06]  /*1560*/  IMAD.WIDE R6, R9, 0x4, R6 ;  /* 0x0000000409067825 */ /* 0x001fcc00078e0206 */
[----:B------:R-:W2:Y:S01]  /*1570*/  LDG.E.CONSTANT R6, desc[UR10][R6.64] ;  /* 0x0000000a06067981 */ /* 0x000ea2000c1e9900 */
[----:B------:R-:W-:Y:S01]  /*1580*/  HFMA2 R11, -RZ, RZ, 3.7421875, 0 ;  /* 0x437c0000ff0b7431 */ /* 0x000fe200000001ff */
[----:B------:R-:W-:Y:S01]  /*1590*/  MOV R9, 0x3bbb989d ;  /* 0x3bbb989d00097802 */ /* 0x000fe20000000f00 */
[----:B--2---:R-:W-:-:S04]  /*15a0*/  FADD R0, R6, -R5 ;  /* 0x8000000506007221 */ /* 0x004fc80000000000 */
[----:B------:R-:W-:-:S04]  /*15b0*/  FFMA.SAT R2, R0, R9, 0.5 ;  /* 0x3f00000000027423 */ /* 0x000fc80000002009 */
[----:B------:R-:W-:-:S04]  /*15c0*/  FFMA.RM R2, R2, R11, 12582913 ;  /* 0x4b40000102027423 */ /* 0x000fc8000000400b */
[C---:B------:R-:W-:Y:S01]  /*15d0*/  FADD R9, R2.reuse, -12583039 ;  /* 0xcb40007f02097421 */ /* 0x040fe20000000000 */
[----:B------:R-:W-:-:S03]  /*15e0*/  SHF.L.U32 R2, R2, 0x17, RZ ;  /* 0x0000001702027819 */ /* 0x000fc600000006ff */
[----:B------:R-:W-:-:S04]  /*15f0*/  FFMA R9, R0, 1.4426950216293334961, -R9 ;  /* 0x3fb8aa3b00097823 */ /* 0x000fc80000000809 */
[----:B------:R-:W-:-:S06]  /*1600*/  FFMA R9, R0, 1.925963033500011079e-08, R9 ;  /* 0x32a5706000097823 */ /* 0x000fcc0000000009 */
[----:B------:R-:W0:Y:S02]  /*1610*/  MUFU.EX2 R9, R9 ;  /* 0x0000000900097308 */ /* 0x000e240000000800 */
[----:B0-----:R-:W-:-:S07]  /*1620*/  FFMA R3, R2, R9, R3 ;  /* 0x0000000902037223 */ /* 0x001fce0000000003 */
.L_x_39:
[----:B------:R-:W0:Y:S01]  /*1630*/  LDCU UR4, c[0x0][0x39c] ;  /* 0x00007380ff0477ac */ /* 0x000e220008000800 */
[----:B------:R-:W-:Y:S02]  /*1640*/  MOV R12, RZ ;  /* 0x000000ff000c7202 */ /* 0x000fe40000000f00 */
[----:B------:R-:W-:Y:S01]  /*1650*/  MOV R20, RZ ;  /* 0x000000ff00147202 */ /* 0x000fe20000000f00 */
[----:B0-----:R-:W-:-:S09]  /*1660*/  UISETP.GE.AND UP0, UPT, UR4, 0x1, UPT ;  /* 0x000000010400788c */ /* 0x001fd2000bf06270 */
[----:B------:R-:W-:Y:S05]  /*1670*/  BRA.U !UP0, `(.L_x_44) ;  /* 0x0000001d088c7547 */ /* 0x000fea000b800000 */
[----:B------:R-:W-:Y:S01]  /*1680*/  UISETP.GE.U32.AND UP0, UPT, UR4, 0x8, UPT ;  /* 0x000000080400788c */ /* 0x000fe2000bf06070 */
[----:B------:R-:W-:Y:S02]  /*1690*/  HFMA2 R7, -RZ, RZ, 0, 0 ;  /* 0x00000000ff077431 */ /* 0x000fe400000001ff */
[----:B------:R-:W-:Y:S01]  /*16a0*/  IMAD R6, R4, UR4, RZ ;  /* 0x0000000404067c24 */ /* 0x000fe2000f8e02ff */
[----:B------:R-:W-:Y:S01]  /*16b0*/  MOV R12, RZ ;  /* 0x000000ff000c7202 */ /* 0x000fe20000000f00 */
[----:B------:R-:W-:Y:S01]  /*16c0*/  ULOP3.LUT UR8, UR4, 0x7, URZ, 0xc0, !UPT ;  /* 0x0000000704087892 */ /* 0x000fe2000f8ec0ff */
[----:B------:R-:W-:-:S03]  /*16d0*/  MOV R20, RZ ;  /* 0x000000ff00147202 */ /* 0x000fc60000000f00 */
[----:B------:R-:W-:Y:S08]  /*16e0*/  BRA.U !UP0, `(.L_x_45) ;  /* 0x0000000d08dc7547 */ /* 0x000ff0000b800000 */
[----:B------:R-:W0:Y:S01]  /*16f0*/  LDCU.64 UR6, c[0x0][0x380] ;  /* 0x00007000ff0677ac */ /* 0x000e220008000a00 */
[----:B------:R-:W-:Y:S02]  /*1700*/  MOV R12, RZ ;  /* 0x000000ff000c7202 */ /* 0x000fe40000000f00 */
[----:B------:R-:W-:Y:S01]  /*1710*/  MOV R8, RZ ;  /* 0x000000ff00087202 */ /* 0x000fe20000000f00 */
[----:B------:R-:W-:Y:S01]  /*1720*/  ULOP3.LUT UR4, UR4, 0x7ffffff8, URZ, 0xc0, !UPT ;  /* 0x7ffffff804047892 */ /* 0x000fe2000f8ec0ff */
[----:B------:R-:W-:Y:S02]  /*1730*/  MOV R9, R6 ;  /* 0x0000000600097202 */ /* 0x000fe40000000f00 */
[----:B------:R-:W-:-:S03]  /*1740*/  MOV R20, RZ ;  /* 0x000000ff00147202 */ /* 0x000fc60000000f00 */
[----:B------:R-:W-:Y:S01]  /*1750*/  IMAD.U32 R7, RZ, RZ, UR4 ;  /* 0x00000004ff077e24 */ /* 0x000fe2000f8e00ff */
[----:B0-----:R-:W-:-:S04]  /*1760*/  UIADD3 UR6, UP0, UPT, UR6, 0x10, URZ ;  /* 0x0000001006067890 */ /* 0x001fc8000ff1e0ff */
[----:B------:R-:W-:-:S12]  /*1770*/  UIADD3.X UR7, UPT, UPT, URZ, UR7, URZ, UP0, !UPT ;  /* 0x00000007ff077290 */ /* 0x000fd800087fe4ff */
.L_x_62:
[----:B------:R-:W-:Y:S02]  /*1780*/  MOV R14, UR6 ;  /* 0x00000006000e7c02 */ /* 0x000fe40008000f00 */
[----:B------:R-:W-:-:S03]  /*1790*/  MOV R15, UR7 ;  /* 0x00000007000f7c02 */ /* 0x000fc60008000f00 */
[----:B------:R-:W-:-:S05]  /*17a0*/  IMAD.WIDE R14, R9, 0x4, R14 ;  /* 0x00000004090e7825 */ /* 0x000fca00078e020e */
[----:B------:R-:W2:Y:S01]  /*17b0*/  LDG.E.CONSTANT R0, desc[UR10][R14.64+-0x10] ;  /* 0xfffff00a0e007981 */ /* 0x000ea2000c1e9900 */
[----:B------:R-:W-:Y:S01]  /*17c0*/  HFMA2 R11, -RZ, RZ, 0.96630859375, -0.0022525787353515625 ;  /* 0x3bbb989dff0b7431 */ /* 0x000fe200000001ff */
[----:B------:R-:W-:Y:S01]  /*17d0*/  MOV R13, 0x437c0000 ;  /* 0x437c0000000d7802 */ /* 0x000fe20000000f00 */
[----:B------:R-:W0:Y:S01]  /*17e0*/  MUFU.RCP R16, R3 ;  /* 0x0000000300107308 */ /* 0x000e220000001000 */
[----:B------:R-:W-:Y:S01]  /*17f0*/  BSSY.RECONVERGENT B2, `(.L_x_46) ;  /* 0x0000014000027945 */ /* 0x000fe20003800200 */
[----:B--2---:R-:W-:-:S04]  /*1800*/  FADD R0, R0, -R5 ;  /* 0x8000000500007221 */ /* 0x004fc80000000000 */
[----:B------:R-:W-:-:S04]  /*1810*/  FFMA.SAT R2, R0, R11, 0.5 ;  /* 0x3f00000000027423 */ /* 0x000fc8000000200b */
[----:B------:R-:W-:Y:S01]  /*1820*/  FFMA.RM R2, R2, R13, 12582913 ;  /* 0x4b40000102027423 */ /* 0x000fe2000000400d */
[----:B0-----:R-:W-:-:S03]  /*1830*/  FFMA R13, R16, -R3, 1 ;  /* 0x3f800000100d7423 */ /* 0x001fc60000000803 */
[----:B------:R-:W-:Y:S01]  /*1840*/  FADD R11, R2, -12583039 ;  /* 0xcb40007f020b7421 */ /* 0x000fe20000000000 */
[----:B------:R-:W-:-:S03]  /*1850*/  FFMA R13, R16, R13, R16 ;  /* 0x0000000d100d7223 */ /* 0x000fc60000000010 */
[----:B------:R-:W-:-:S04]  /*1860*/  FFMA R11, R0, 1.4426950216293334961, -R11 ;  /* 0x3fb8aa3b000b7823 */ /* 0x000fc8000000080b */
[----:B------:R-:W-:Y:S01]  /*1870*/  FFMA R10, R0, 1.925963033500011079e-08, R11 ;  /* 0x32a57060000a7823 */ /* 0x000fe2000000000b */
[----:B------:R-:W-:-:S03]  /*1880*/  SHF.L.U32 R0, R2, 0x17, RZ ;  /* 0x0000001702007819 */ /* 0x000fc600000006ff */
[----:B------:R-:W0:Y:S02]  /*1890*/  MUFU.EX2 R11, R10 ;  /* 0x0000000a000b7308 */ /* 0x000e240000000800 */
[----:B0-----:R-:W-:-:S06]  /*18a0*/  FMUL R0, R0, R11 ;  /* 0x0000000b00007220 */ /* 0x001fcc0000400000 */
[----:B------:R-:W0:Y:S01]  /*18b0*/  FCHK P0, R0, R3 ;  /* 0x0000000300007302 */ /* 0x000e220000000000 */
[----:B------:R-:W-:-:S04]  /*18c0*/  FFMA R2, R0, R13, RZ ;  /* 0x0000000d00027223 */ /* 0x000fc800000000ff */
[----:B------:R-:W-:-:S04]  /*18d0*/  FFMA R11, R2, -R3, R0 ;  /* 0x80000003020b7223 */ /* 0x000fc80000000000 */
[----:B------:R-:W-:Y:S01]  /*18e0*/  FFMA R11, R13, R11, R2 ;  /* 0x0000000b0d0b7223 */ /* 0x000fe20000000002 */
[----:B0-----:R-:W-:Y:S06]  /*18f0*/  @!P0 BRA `(.L_x_47) ;  /* 0x00000000000c8947 */ /* 0x001fec0003800000 */
[----:B------:R-:W-:-:S07]  /*1900*/  MOV R2, 0x1920 ;  /* 0x0000192000027802 */ /* 0x000fce0000000f00 */
[----:B------:R-:W-:Y:S05]  /*1910*/  CALL.REL.NOINC `($__internal_0_$__cuda_sm3x_div_rn_noftz_f32_slowpath) ;  /* 0x0000001c00007944 */ /* 0x000fea0003c00000 */
[----:B------:R-:W-:-:S07]  /*1920*/  MOV R11, R0 ;  /* 0x00000000000b7202 */ /* 0x000fce0000000f00 */
.L_x_47:
[----:B------:R-:W-:Y:S05]  /*1930*/  BSYNC.RECONVERGENT B2 ;  /* 0x0000000000027941 */ /* 0x000fea0003800200 */
.L_x_46:
[----:B------:R-:W2:Y:S01]  /*1940*/  LDG.E.CONSTANT R0, desc[UR10][R14.64+-0xc] ;  /* 0xfffff40a0e007981 */ /* 0x000ea2000c1e9900 */
[----:B------:R-:W-:Y:S01]  /*1950*/  HFMA2 R13, -RZ, RZ, 0.96630859375, -0.0022525787353515625 ;  /* 0x3bbb989dff0d7431 */ /* 0x000fe200000001ff */
[----:B------:R-:W-:Y:S01]  /*1960*/  MOV R17, 0x437c0000 ;  /* 0x437c000000117802 */ /* 0x000fe20000000f00 */
[----:B------:R-:W0:Y:S01]  /*1970*/  MUFU.RCP R10, R3 ;  /* 0x00000003000a7308 */ /* 0x000e220000001000 */
[CC--:B------:R-:W-:Y:S01]  /*1980*/  FSETP.GT.AND P0, PT, R11.reuse, R12.reuse, PT ;  /* 0x0000000c0b00720b */ /* 0x0c0fe20003f04000 */
[----:B------:R-:W-:Y:S03]  /*1990*/  BSSY.RECONVERGENT B2, `(.L_x_48) ;  /* 0x0000017000027945 */ /* 0x000fe60003800200 */
[----:B------:R-:W-:Y:S01]  /*19a0*/  FSEL R12, R11, R12, P0 ;  /* 0x0000000c0b0c7208 */ /* 0x000fe20000000000 */
[----:B--2---:R-:W-:-:S04]  /*19b0*/  FADD R0, R0, -R5 ;  /* 0x8000000500007221 */ /* 0x004fc80000000000 */
[----:B------:R-:W-:-:S04]  /*19c0*/  FFMA.SAT R2, R0, R13, 0.5 ;  /* 0x3f00000000027423 */ /* 0x000fc8000000200d */
[----:B------:R-:W-:Y:S01]  /*19d0*/  FFMA.RM R2, R2, R17, 12582913 ;  /* 0x4b40000102027423 */ /* 0x000fe20000004011 */
[----:B0-----:R-:W-:-:S03]  /*19e0*/  FFMA R17, R10, -R3, 1 ;  /* 0x3f8000000a117423 */ /* 0x001fc60000000803 */
[C---:B------:R-:W-:Y:S01]  /*19f0*/  FADD R13, R2.reuse, -12583039 ;  /* 0xcb40007f020d7421 */ /* 0x040fe20000000000 */
[----:B------:R-:W-:-:S03]  /*1a00*/  SHF.L.U32 R2, R2, 0x17, RZ ;  /* 0x0000001702027819 */ /* 0x000fc600000006ff */
[----:B------:R-:W-:-:S04]  /*1a10*/  FFMA R13, R0, 1.4426950216293334961, -R13 ;  /* 0x3fb8aa3b000d7823 */ /* 0x000fc8000000080d */
[----:B------:R-:W-:Y:S01]  /*1a20*/  FFMA R13, R0, 1.925963033500011079e-08, R13 ;  /* 0x32a57060000d7823 */ /* 0x000fe2000000000d */
[----:B------:R-:W-:-:S05]  /*1a30*/  FFMA R0, R10, R17, R10 ;  /* 0x000000110a007223 */ /* 0x000fca000000000a */
[----:B------:R-:W0:Y:S02]  /*1a40*/  MUFU.EX2 R13, R13 ;  /* 0x0000000d000d7308 */ /* 0x000e240000000800 */
[----:B0-----:R-:W-:Y:S01]  /*1a50*/  FMUL R10, R2, R13 ;  /* 0x0000000d020a7220 */ /* 0x001fe20000400000 */
[----:B------:R-:W-:-:S05]  /*1a60*/  SEL R13, R8, R20, P0 ;  /* 0x00000014080d7207 */ /* 0x000fca0000000000 */
[----:B------:R-:W0:Y:S01]  /*1a70*/  FCHK P1, R10, R3 ;  /* 0x000000030a007302 */ /* 0x000e220000020000 */
[----:B------:R-:W-:-:S04]  /*1a80*/  FFMA R17, R0, R10, RZ ;  /* 0x0000000a00117223 */ /* 0x000fc800000000ff */
[----:B------:R-:W-:-:S04]  /*1a90*/  FFMA R2, R17, -R3, R10 ;  /* 0x8000000311027223 */ /* 0x000fc8000000000a */
[----:B------:R-:W-:Y:S01]  /*1aa0*/  FFMA R11, R0, R2, R17 ;  /* 0x00000002000b7223 */ /* 0x000fe20000000011 */
[----:B0-----:R-:W-:Y:S06]  /*1ab0*/  @!P1 BRA `(.L_x_49) ;  /* 0x0000000000109947 */ /* 0x001fec0003800000 */
[----:B------:R-:W-:Y:S02]  /*1ac0*/  MOV R0, R10 ;  /* 0x0000000a00007202 */ /* 0x000fe40000000f00 */
[----:B------:R-:W-:-:S07]  /*1ad0*/  MOV R2, 0x1af0 ;  /* 0x00001af000027802 */ /* 0x000fce0000000f00 */
[----:B------:R-:W-:Y:S05]  /*1ae0*/  CALL.REL.NOINC `($__internal_0_$__cuda_sm3x_div_rn_noftz_f32_slowpath) ;  /* 0x00000018008c7944 */ /* 0x000fea0003c00000 */
[----:B------:R-:W-:-:S07]  /*1af0*/  MOV R11, R0 ;  /* 0x00000000000b7202 */ /* 0x000fce0000000f00 */
.L_x_49:
[----:B------:R-:W-:Y:S05]  /*1b00*/  BSYNC.RECONVERGENT B2 ;  /* 0x0000000000027941 */ /* 0x000fea0003800200 */
.L_x_48:
[----:B------:R-:W2:Y:S01]  /*1b10*/  LDG.E.CONSTANT R0, desc[UR10][R14.64+-0x8] ;  /* 0xfffff80a0e007981 */ /* 0x000ea2000c1e9900 */
[----:B------:R-:W-:Y:S01]  /*1b20*/  HFMA2 R17, -RZ, RZ, 0.96630859375, -0.0022525787353515625 ;  /* 0x3bbb989dff117431 */ /* 0x000fe200000001ff */
[----:B------:R-:W-:Y:S01]  /*1b30*/  MOV R19, 0x437c0000 ;  /* 0x437c000000137802 */ /* 0x000fe20000000f00 */
[----:B------:R-:W0:Y:S01]  /*1b40*/  MUFU.RCP R10, R3 ;  /* 0x00000003000a7308 */ /* 0x000e220000001000 */
[CC--:B------:R-:W-:Y:S01]  /*1b50*/  FSETP.GT.AND P0, PT, R11.reuse, R12.reuse, PT ;  /* 0x0000000c0b00720b */ /* 0x0c0fe20003f04000 */
[----:B------:R-:W-:Y:S03]  /*1b60*/  BSSY.RECONVERGENT B2, `(.L_x_50) ;  /* 0x0000017000027945 */ /* 0x000fe60003800200 */
[----:B------:R-:W-:-:S09]  /*1b70*/  FSEL R12, R11, R12, P0 ;  /* 0x0000000c0b0c7208 */ /* 0x000fd20000000000 */
[----:B------:R-:W-:Y:S01]  /*1b80*/  @P0 IADD3 R13, PT, PT, R8, 0x1, RZ ;  /* 0x00000001080d0810 */ /* 0x000fe20007ffe0ff */
        /* <DEDUP_REMOVED lines=10> */
[----:B0-----:R-:W-:-:S06]  /*1c30*/  FMUL R10, R2, R17 ;  /* 0x00000011020a7220 */ /* 0x001fcc0000400000 */
        /* <DEDUP_REMOVED lines=9> */
.L_x_51:
[----:B------:R-:W-:Y:S05]  /*1cd0*/  BSYNC.RECONVERGENT B2 ;  /* 0x0000000000027941 */ /* 0x000fea0003800200 */
.L_x_50:
        /* <DEDUP_REMOVED lines=28> */
.L_x_53:
[----:B------:R-:W-:Y:S05]  /*1ea0*/  BSYNC.RECONVERGENT B2 ;  /* 0x0000000000027941 */ /* 0x000fea0003800200 */
.L_x_52:
        /* <DEDUP_REMOVED lines=28> */
.L_x_55:
[----:B------:R-:W-:Y:S05]  /*2070*/  BSYNC.RECONVERGENT B2 ;  /* 0x0000000000027941 */ /* 0x000fea0003800200 */
.L_x_54:
        /* <DEDUP_REMOVED lines=28> */
.L_x_57:
[----:B------:R-:W-:Y:S05]  /*2240*/  BSYNC.RECONVERGENT B2 ;  /* 0x0000000000027941 */ /* 0x000fea0003800200 */
.L_x_56:
[----:B------:R-:W2:Y:S01]  /*2250*/  LDG.E.CONSTANT R0, desc[UR10][R14.64+0x8] ;  /* 0x0000080a0e007981 */ /* 0x000ea2000c1e9900 */
[----:B------:R-:W-:Y:S02]  /*2260*/  HFMA2 R19, -RZ, RZ, 3.7421875, 0 ;  /* 0x437c0000ff137431 */ /* 0x000fe400000001ff */
[----:B------:R-:W-:Y:S01]  /*2270*/  IMAD.MOV.U32 R17, RZ, RZ, 0x3bbb989d ;  /* 0x3bbb989dff117424 */ /* 0x000fe200078e00ff */
        /* <DEDUP_REMOVED lines=25> */
.L_x_59:
[----:B------:R-:W-:Y:S05]  /*2410*/  BSYNC.RECONVERGENT B2 ;  /* 0x0000000000027941 */ /* 0x000fea0003800200 */
.L_x_58:
[----:B------:R0:W2:Y:S01]  /*2420*/  LDG.E.CONSTANT R14, desc[UR10][R14.64+0xc] ;  /* 0x00000c0a0e0e7981 */ /* 0x0000a2000c1e9900 */
[----:B------:R-:W-:Y:S01]  /*2430*/  HFMA2 R17, -RZ, RZ, 0.96630859375, -0.0022525787353515625 ;  /* 0x3bbb989dff117431 */ /* 0x000fe200000001ff */
[----:B------:R-:W-:Y:S01]  /*2440*/  MOV R19, 0x437c0000 ;  /* 0x437c000000137802 */ /* 0x000fe20000000f00 */
[----:B------:R-:W0:Y:S01]  /*2450*/  MUFU.RCP R10, R3 ;  /* 0x00000003000a7308 */ /* 0x000e220000001000 */
[CC--:B------:R-:W-:Y:S01]  /*2460*/  FSETP.GT.AND P0, PT, R11.reuse, R12.reuse, PT ;  /* 0x0000000c0b00720b */ /* 0x0c0fe20003f04000 */
[----:B------:R-:W-:Y:S03]  /*2470*/  BSSY.RECONVERGENT B2, `(.L_x_60) ;  /* 0x0000016000027945 */ /* 0x000fe60003800200 */
[----:B------:R-:W-:-:S09]  /*2480*/  FSEL R12, R11, R12, P0 ;  /* 0x0000000c0b0c7208 */ /* 0x000fd20000000000 */
[----:B------:R-:W-:Y:S01]  /*2490*/  @P0 IADD3 R13, PT, PT, R8, 0x6, RZ ;  /* 0x00000006080d0810 */ /* 0x000fe20007ffe0ff */
[----:B0-----:R-:W-:Y:S01]  /*24a0*/  FFMA R15, R10, -R3, 1 ;  /* 0x3f8000000a0f7423 */ /* 0x001fe20000000803 */
[----:B--2---:R-:W-:-:S04]  /*24b0*/  FADD R0, R14, -R5 ;  /* 0x800000050e007221 */ /* 0x004fc80000000000 */
[----:B------:R-:W-:-:S04]  /*24c0*/  FFMA.SAT R2, R0, R17, 0.5 ;  /* 0x3f00000000027423 */ /* 0x000fc80000002011 */
[----:B------:R-:W-:-:S04]  /*24d0*/  FFMA.RM R2, R2, R19, 12582913 ;  /* 0x4b40000102027423 */ /* 0x000fc80000004013 */
        /* <DEDUP_REMOVED lines=15> */
.L_x_61:
[----:B------:R-:W-:Y:S05]  /*25d0*/  BSYNC.RECONVERGENT B2 ;  /* 0x0000000000027941 */ /* 0x000fea0003800200 */
.L_x_60:
[CC--:B------:R-:W-:Y:S02]  /*25e0*/  FSETP.GT.AND P0, PT, R0.reuse, R12.reuse, PT ;  /* 0x0000000c0000720b */ /* 0x0c0fe40003f04000 */
[----:B------:R-:W-:Y:S02]  /*25f0*/  IADD3 R9, PT, PT, R9, 0x8, RZ ;  /* 0x0000000809097810 */ /* 0x000fe40007ffe0ff */
[----:B------:R-:W-:-:S09]  /*2600*/  FSEL R12, R0, R12, P0 ;  /* 0x0000000c000c7208 */ /* 0x000fd20000000000 */
[C---:B------:R-:W-:Y:S02]  /*2610*/  @P0 IADD3 R13, PT, PT, R8.reuse, 0x7, RZ ;  /* 0x00000007080d0810 */ /* 0x040fe40007ffe0ff */
[----:B------:R-:W-:Y:S02]  /*2620*/  IADD3 R8, PT, PT, R8, 0x8, RZ ;  /* 0x0000000808087810 */ /* 0x000fe40007ffe0ff */
[----:B------:R-:W-:Y:S02]  /*2630*/  MOV R20, R13 ;  /* 0x0000000d00147202 */ /* 0x000fe40000000f00 */
[----:B------:R-:W-:-:S13]  /*2640*/  ISETP.NE.AND P1, PT, R8, R7, PT ;  /* 0x000000070800720c */ /* 0x000fda0003f25270 */
[----:B------:R-:W-:Y:S05]  /*2650*/  @P1 BRA `(.L_x_62) ;  /* 0xfffffff000481947 */ /* 0x000fea000383ffff */
.L_x_45:
[----:B------:R-:W-:-:S09]  /*2660*/  UISETP.NE.AND UP0, UPT, UR8, URZ, UPT ;  /* 0x000000ff0800728c */ /* 0x000fd2000bf05270 */
[----:B------:R-:W-:Y:S05]  /*2670*/  BRA.U !UP0, `(.L_x_44) ;  /* 0x0000000d088c7547 */ /* 0x000fea000b800000 */
[----:B------:R-:W0:Y:S01]  /*2680*/  LDCU UR4, c[0x0][0x39c] ;  /* 0x00007380ff0477ac */ /* 0x000e220008000800 */
[----:B------:R-:W-:Y:S02]  /*2690*/  UISETP.GE.U32.AND UP0, UPT, UR8, 0x4, UPT ;  /* 0x000000040800788c */ /* 0x000fe4000bf06070 */
[----:B0-----:R-:W-:-:S07]  /*26a0*/  ULOP3.LUT UR4, UR4, 0x3, URZ, 0xc0, !UPT ;  /* 0x0000000304047892 */ /* 0x001fce000f8ec0ff */
[----:B------:R-:W-:Y:S05]  /*26b0*/  BRA.U !UP0, `(.L_x_63) ;  /* 0x0000000508e87547 */ /* 0x000fea000b800000 */
[----:B------:R-:W0:Y:S01]  /*26c0*/  LDC.64 R8, c[0x0][0x380] ;  /* 0x0000e000ff087b82 */ /* 0x000e220000000a00 */
[----:B------:R-:W-:-:S05]  /*26d0*/  IADD3 R11, PT, PT, R6, R7, RZ ;  /* 0x00000007060b7210 */ /* 0x000fca0007ffe0ff */
[----:B0-----:R-:W-:-:S05]  /*26e0*/  IMAD.WIDE R8, R11, 0x4, R8 ;  /* 0x000000040b087825 */ /* 0x001fca00078e0208 */
        /* <DEDUP_REMOVED lines=25> */
.L_x_65:
[----:B------:R-:W-:Y:S05]  /*2880*/  BSYNC.RECONVERGENT B2 ;  /* 0x0000000000027941 */ /* 0x000fea0003800200 */
.L_x_64:
[----:B------:R-:W2:Y:S01]  /*2890*/  LDG.E.CONSTANT R0, desc[UR10][R8.64+0x4] ;  /* 0x0000040a08007981 */ /* 0x000ea2000c1e9900 */
[----:B------:R-:W-:Y:S01]  /*28a0*/  HFMA2 R11, -RZ, RZ, 0.96630859375, -0.0022525787353515625 ;  /* 0x3bbb989dff0b7431 */ /* 0x000fe200000001ff */
[----:B------:R-:W-:Y:S01]  /*28b0*/  MOV R15, 0x437c0000 ;  /* 0x437c0000000f7802 */ /* 0x000fe20000000f00 */
[----:B------:R-:W0:Y:S01]  /*28c0*/  MUFU.RCP R10, R3 ;  /* 0x00000003000a7308 */ /* 0x000e220000001000 */
[CC--:B------:R-:W-:Y:S01]  /*28d0*/  FSETP.GT.AND P0, PT, R13.reuse, R12.reuse, PT ;  /* 0x0000000c0d00720b */ /* 0x0c0fe20003f04000 */
[----:B------:R-:W-:Y:S03]  /*28e0*/  BSSY.RECONVERGENT B2, `(.L_x_66) ;  /* 0x0000018000027945 */ /* 0x000fe60003800200 */
[----:B------:R-:W-:Y:S02]  /*28f0*/  FSEL R12, R13, R12, P0 ;  /* 0x0000000c0d0c7208 */ /* 0x000fe40000000000 */
[----:B------:R-:W-:Y:S01]  /*2900*/  SEL R20, R7, R20, P0 ;  /* 0x0000001407147207 */ /* 0x000fe20000000000 */
        /* <DEDUP_REMOVED lines=15> */
[----:B------:R-:W-:Y:S01]  /*2a00*/  IADD3 R15, PT, PT, R7, 0x1, RZ ;  /* 0x00000001070f7810 */ /* 0x000fe20007ffe0ff */
[----:B0-----:R-:W-:Y:S06]  /*2a10*/  @!P1 BRA `(.L_x_67) ;  /* 0x0000000000109947 */ /* 0x001fec0003800000 */
[----:B------:R-:W-:Y:S02]  /*2a20*/  MOV R0, R10 ;  /* 0x0000000a00007202 */ /* 0x000fe40000000f00 */
[----:B------:R-:W-:-:S07]  /*2a30*/  MOV R2, 0x2a50 ;  /* 0x00002a5000027802 */ /* 0x000fce0000000f00 */
[----:B------:R-:W-:Y:S05]  /*2a40*/  CALL.REL.NOINC `($__internal_0_$__cuda_sm3x_div_rn_noftz_f32_slowpath) ;  /* 0x0000000800b47944 */ /* 0x000fea0003c00000 */
[----:B------:R-:W-:-:S07]  /*2a50*/  MOV R13, R0 ;  /* 0x00000000000d7202 */ /* 0x000fce0000000f00 */
.L_x_67:
[----:B------:R-:W-:Y:S05]  /*2a60*/  BSYNC.RECONVERGENT B2 ;  /* 0x0000000000027941 */ /* 0x000fea0003800200 */
.L_x_66:
[----:B------:R-:W2:Y:S01]  /*2a70*/  LDG.E.CONSTANT R0, desc[UR10][R8.64+0x8] ;  /* 0x0000080a08007981 */ /* 0x000ea2000c1e9900 */
[----:B------:R-:W-:Y:S01]  /*2a80*/  HFMA2 R11, -RZ, RZ, 0.96630859375, -0.0022525787353515625 ;  /* 0x3bbb989dff0b7431 */ /* 0x000fe200000001ff */
[----:B------:R-:W-:Y:S01]  /*2a90*/  MOV R17, 0x437c0000 ;  /* 0x437c000000117802 */ /* 0x000fe20000000f00 */
[----:B------:R-:W0:Y:S01]  /*2aa0*/  MUFU.RCP R10, R3 ;  /* 0x00000003000a7308 */ /* 0x000e220000001000 */
[CC--:B------:R-:W-:Y:S01]  /*2ab0*/  FSETP.GT.AND P0, PT, R13.reuse, R12.reuse, PT ;  /* 0x0000000c0d00720b */ /* 0x0c0fe20003f04000 */
[----:B------:R-:W-:Y:S03]  /*2ac0*/  BSSY.RECONVERGENT B2, `(.L_x_68) ;  /* 0x0000018000027945 */ /* 0x000fe60003800200 */
[----:B------:R-:W-:Y:S02]  /*2ad0*/  FSEL R13, R13, R12, P0 ;  /* 0x0000000c0d0d7208 */ /* 0x000fe40000000000 */
[----:B------:R-:W-:-:S02]  /*2ae0*/  SEL R15, R15, R20, P0 ;  /* 0x000000140f0f7207 */ /* 0x000fc40000000000 */
[----:B------:R-:W-:Y:S01]  /*2af0*/  IADD3 R12, PT, PT, R7, 0x2, RZ ;  /* 0x00000002070c7810 */ /* 0x000fe20007ffe0ff */
        /* <DEDUP_REMOVED lines=20> */
.L_x_69:
[----:B------:R-:W-:Y:S05]  /*2c40*/  BSYNC.RECONVERGENT B2 ;  /* 0x0000000000027941 */ /* 0x000fea0003800200 */
.L_x_68:
[----:B------:R0:W2:Y:S01]  /*2c50*/  LDG.E.CONSTANT R8, desc[UR10][R8.64+0xc] ;  /* 0x00000c0a08087981 */ /* 0x0000a2000c1e9900 */
[----:B------:R-:W-:Y:S01]  /*2c60*/  HFMA2 R11, -RZ, RZ, 0.96630859375, -0.0022525787353515625 ;  /* 0x3bbb989dff0b7431 */ /* 0x000fe200000001ff */
[----:B------:R-:W-:Y:S01]  /*2c70*/  MOV R17, 0x437c0000 ;  /* 0x437c000000117802 */ /* 0x000fe20000000f00 */
[----:B------:R-:W0:Y:S01]  /*2c80*/  MUFU.RCP R14, R3 ;  /* 0x00000003000e7308 */ /* 0x000e220000001000 */
[----:B------:R-:W-:Y:S01]  /*2c90*/  FSETP.GT.AND P0, PT, R2, R13, PT ;  /* 0x0000000d0200720b */ /* 0x000fe20003f04000 */
[----:B------:R-:W-:Y:S01]  /*2ca0*/  BSSY.RECONVERGENT B2, `(.L_x_70) ;  /* 0x0000017000027945 */ /* 0x000fe20003800200 */
[----:B------:R-:W-:Y:S02]  /*2cb0*/  IADD3 R20, PT, PT, R7, 0x3, RZ ;  /* 0x0000000307147810 */ /* 0x000fe40007ffe0ff */
[----:B------:R-:W-:Y:S02]  /*2cc0*/  SEL R15, R12, R15, P0 ;  /* 0x0000000f0c0f7207 */ /* 0x000fe40000000000 */
[----:B------:R-:W-:Y:S01]  /*2cd0*/  FSEL R12, R2, R13, P0 ;  /* 0x0000000d020c7208 */ /* 0x000fe20000000000 */
        /* <DEDUP_REMOVED lines=16> */
[----:B------:R-:W-:Y:S01]  /*2de0*/  IMAD.MOV.U32 R0, RZ, RZ, R10 ;  /* 0x000000ffff007224 */ /* 0x000fe200078e000a */
[----:B------:R-:W-:-:S07]  /*2df0*/  MOV R2, 0x2e10 ;  /* 0x00002e1000027802 */ /* 0x000fce0000000f00 */
[----:B------:R-:W-:Y:S05]  /*2e00*/  CALL.REL.NOINC `($__internal_0_$__cuda_sm3x_div_rn_noftz_f32_slowpath) ;  /* 0x0000000400c47944 */ /* 0x000fea0003c00000 */
.L_x_71:
[----:B------:R-:W-:Y:S05]  /*2e10*/  BSYNC.RECONVERGENT B2 ;  /* 0x0000000000027941 */ /* 0x000fea0003800200 */
.L_x_70:
[-C--:B------:R-:W-:Y:S02]  /*2e20*/  FSETP.GT.AND P0, PT, R0, R12.reuse, PT ;  /* 0x0000000c0000720b */ /* 0x080fe40003f04000 */
[----:B------:R-:W-:Y:S02]  /*2e30*/  IADD3 R7, PT, PT, R7, 0x4, RZ ;  /* 0x0000000407077810 */ /* 0x000fe40007ffe0ff */
[----:B------:R-:W-:Y:S02]  /*2e40*/  SEL R20, R20, R15, P0 ;  /* 0x0000000f14147207 */ /* 0x000fe40000000000 */
[----:B------:R-:W-:-:S07]  /*2e50*/  FSEL R12, R0, R12, P0 ;  /* 0x0000000c000c7208 */ /* 0x000fce0000000000 */
.L_x_63:
[----:B------:R-:W-:-:S09]  /*2e60*/  UISETP.NE.AND UP0, UPT, UR4, URZ, UPT ;  /* 0x000000ff0400728c */ /* 0x000fd2000bf05270 */
[----:B------:R-:W-:Y:S05]  /*2e70*/  BRA.U !UP0, `(.L_x_44) ;  /* 0x00000005088c7547 */ /* 0x000fea000b800000 */
[----:B------:R-:W-:-:S09]  /*2e80*/  UISETP.NE.AND UP0, UPT, UR4, 0x1, UPT ;  /* 0x000000010400788c */ /* 0x000fd2000bf05270 */
        /* <DEDUP_REMOVED lines=29> */
.L_x_74:
[----:B------:R-:W-:Y:S05]  /*3060*/  BSYNC.RECONVERGENT B2 ;  /* 0x0000000000027941 */ /* 0x000fea0003800200 */
.L_x_73:
[----:B------:R0:W2:Y:S01]  /*3070*/  LDG.E.CONSTANT R8, desc[UR10][R8.64+0x4] ;  /* 0x0000040a08087981 */ /* 0x0000a2000c1e9900 */
[----:B------:R-:W-:Y:S01]  /*3080*/  HFMA2 R11, -RZ, RZ, 0.96630859375, -0.0022525787353515625 ;  /* 0x3bbb989dff0b7431 */ /* 0x000fe200000001ff */
[----:B------:R-:W-:Y:S01]  /*3090*/  MOV R15, 0x437c0000 ;  /* 0x437c0000000f7802 */ /* 0x000fe20000000f00 */
[----:B------:R-:W0:Y:S01]  /*30a0*/  MUFU.RCP R10, R3 ;  /* 0x00000003000a7308 */ /* 0x000e220000001000 */
[CC--:B------:R-:W-:Y:S01]  /*30b0*/  FSETP.GT.AND P0, PT, R13.reuse, R12.reuse, PT ;  /* 0x0000000c0d00720b */ /* 0x0c0fe20003f04000 */
[----:B------:R-:W-:Y:S03]  /*30c0*/  BSSY.RECONVERGENT B2, `(.L_x_75) ;  /* 0x0000017000027945 */ /* 0x000fe60003800200 */
[----:B------:R-:W-:Y:S01]  /*30d0*/  FSEL R12, R13, R12, P0 ;  /* 0x0000000c0d0c7208 */ /* 0x000fe20000000000 */
[----:B0-----:R-:W-:Y:S01]  /*30e0*/  FFMA R9, R10, -R3, 1 ;  /* 0x3f8000000a097423 */ /* 0x001fe20000000803 */
[----:B--2---:R-:W-:Y:S01]  /*30f0*/  FADD R0, R8, -R5 ;  /* 0x8000000508007221 */ /* 0x004fe20000000000 */
[----:B------:R-:W-:-:S03]  /*3100*/  IADD3 R8, PT, PT, R7, 0x1, RZ ;  /* 0x0000000107087810 */ /* 0x000fc60007ffe0ff */
        /* <DEDUP_REMOVED lines=13> */
[----:B------:R-:W-:Y:S01]  /*31e0*/  SEL R9, R7, R20, P0 ;  /* 0x0000001407097207 */ /* 0x000fe20000000000 */
[----:B0-----:R-:W-:Y:S06]  /*31f0*/  @!P1 BRA `(.L_x_76) ;  /* 0x00000000000c9947 */ /* 0x001fec0003800000 */
[----:B------:R-:W-:Y:S02]  /*3200*/  MOV R0, R10 ;  /* 0x0000000a00007202 */ /* 0x000fe40000000f00 */
[----:B------:R-:W-:-:S07]  /*3210*/  MOV R2, 0x3230 ;  /* 0x0000323000027802 */ /* 0x000fce0000000f00 */
[----:B------:R-:W-:Y:S05]  /*3220*/  CALL.REL.NOINC `($__internal_0_$__cuda_sm3x_div_rn_noftz_f32_slowpath) ;  /* 0x0000000000bc7944 */ /* 0x000fea0003c00000 */
.L_x_76:
[----:B------:R-:W-:Y:S05]  /*3230*/  BSYNC.RECONVERGENT B2 ;  /* 0x0000000000027941 */ /* 0x000fea0003800200 */
.L_x_75:
[-C--:B------:R-:W-:Y:S02]  /*3240*/  FSETP.GT.AND P0, PT, R0, R12.reuse, PT ;  /* 0x0000000c0000720b */ /* 0x080fe40003f04000 */
[----:B------:R-:W-:Y:S02]  /*3250*/  IADD3 R7, PT, PT, R7, 0x2, RZ ;  /* 0x0000000207077810 */ /* 0x000fe40007ffe0ff */
[----:B------:R-:W-:Y:S02]  /*3260*/  SEL R20, R8, R9, P0 ;  /* 0x0000000908147207 */ /* 0x000fe40000000000 */
[----:B------:R-:W-:-:S07]  /*3270*/  FSEL R12, R0, R12, P0 ;  /* 0x0000000c000c7208 */ /* 0x000fce0000000000 */
.L_x_72:
[----:B------:R-:W0:Y:S02]  /*3280*/  LDCU UR5, c[0x0][0x39c] ;  /* 0x00007380ff0577ac */ /* 0x000e240008000800 */
[----:B0-----:R-:W-:-:S04]  /*3290*/  ULOP3.LUT UR5, UR5, 0x1, URZ, 0xc0, !UPT ;  /* 0x0000000105057892 */ /* 0x001fc8000f8ec0ff */
[----:B------:R-:W-:-:S09]  /*32a0*/  UISETP.NE.U32.AND UP0, UPT, UR5, 0x1, UPT ;  /* 0x000000010500788c */ /* 0x000fd2000bf05070 */
[----:B------:R-:W-:Y:S05]  /*32b0*/  BRA.U UP0, `(.L_x_44) ;  /* 0x00000001007c7547 */ /* 0x000fea000b800000 */
[----:B------:R-:W0:Y:S01]  /*32c0*/  LDC.64 R8, c[0x0][0x380] ;  /* 0x0000e000ff087b82 */ /* 0x000e220000000a00 */
[----:B------:R-:W-:-:S05]  /*32d0*/  IADD3 R11, PT, PT, R6, R7, RZ ;  /* 0x00000007060b7210 */ /* 0x000fca0007ffe0ff */
[----:B0-----:R-:W-:-:S06]  /*32e0*/  IMAD.WIDE R8, R11, 0x4, R8 ;  /* 0x000000040b087825 */ /* 0x001fcc00078e0208 */
[----:B------:R0:W2:Y:S01]  /*32f0*/  LDG.E.CONSTANT R8, desc[UR10][R8.64] ;  /* 0x0000000a08087981 */ /* 0x0000a2000c1e9900 */
[----:B------:R-:W-:Y:S01]  /*3300*/  HFMA2 R0, -RZ, RZ, 0.96630859375, -0.0022525787353515625 ;  /* 0x3bbb989dff007431 */ /* 0x000fe200000001ff */
[----:B------:R-:W-:Y:S01]  /*3310*/  MOV R11, 0x437c0000 ;  /* 0x437c0000000b7802 */ /* 0x000fe20000000f00 */
[----:B------:R-:W0:Y:S01]  /*3320*/  MUFU.RCP R6, R3 ;  /* 0x0000000300067308 */ /* 0x000e220000001000 */
[----:B------:R-:W-:Y:S01]  /*3330*/  BSSY.RECONVERGENT B2, `(.L_x_77) ;  /* 0x0000014000027945 */ /* 0x000fe20003800200 */
[----:B0-----:R-:W-:Y:S01]  /*3340*/  FFMA R9, R6, -R3, 1 ;  /* 0x3f80000006097423 */ /* 0x001fe20000000803 */
[----:B--2---:R-:W-:-:S04]  /*3350*/  FADD R5, R8, -R5 ;  /* 0x8000000508057221 */ /* 0x004fc80000000000 */
[----:B------:R-:W-:-:S04]  /*3360*/  FFMA.SAT R0, R5, R0, 0.5 ;  /* 0x3f00000005007423 */ /* 0x000fc80000002000 */
[----:B------:R-:W-:-:S04]  /*3370*/  FFMA.RM R0, R0, R11, 12582913 ;  /* 0x4b40000100007423 */ /* 0x000fc8000000400b */
[C---:B------:R-:W-:Y:S01]  /*3380*/  FADD R2, R0.reuse, -12583039 ;  /* 0xcb40007f00027421 */ /* 0x040fe20000000000 */
[----:B------:R-:W-:-:S03]  /*3390*/  SHF.L.U32 R0, R0, 0x17, RZ ;  /* 0x0000001700007819 */ /* 0x000fc600000006ff */
[----:B------:R-:W-:-:S04]  /*33a0*/  FFMA R2, R5, 1.4426950216293334961, -R2 ;  /* 0x3fb8aa3b05027823 */ /* 0x000fc80000000802 */
[----:B------:R-:W-:-:S04]  /*33b0*/  FFMA R2, R5, 1.925963033500011079e-08, R2 ;  /* 0x32a5706005027823 */ /* 0x000fc80000000002 */
[----:B------:R-:W0:Y:S02]  /*33c0*/  MUFU.EX2 R5, R2 ;  /* 0x0000000200057308 */ /* 0x000e240000000800 */
[----:B0-----:R-:W-:Y:S01]  /*33d0*/  FMUL R8, R0, R5 ;  /* 0x0000000500087220 */ /* 0x001fe20000400000 */
[----:B------:R-:W-:-:S05]  /*33e0*/  FFMA R0, R6, R9, R6 ;  /* 0x0000000906007223 */ /* 0x000fca0000000006 */
        /* <DEDUP_REMOVED lines=8> */
.L_x_78:
[----:B------:R-:W-:Y:S05]  /*3470*/  BSYNC.RECONVERGENT B2 ;  /* 0x0000000000027941 */ /* 0x000fea0003800200 */
.L_x_77:
[----:B------:R-:W-:-:S04]  /*3480*/  FSETP.GT.AND P0, PT, R0, R12, PT ;  /* 0x0000000c0000720b */ /* 0x000fc80003f04000 */
[----:B------:R-:W-:Y:S02]  /*3490*/  SEL R20, R7, R20, P0 ;  /* 0x0000001407147207 */ /* 0x000fe40000000000 */
[----:B------:R-:W-:-:S07]  /*34a0*/  FSEL R12, R0, R12, P0 ;  /* 0x0000000c000c7208 */ /* 0x000fce0000000000 */
.L_x_44:
[----:B------:R-:W0:Y:S08]  /*34b0*/  LDC.64 R2, c[0x0][0x388] ;  /* 0x0000e200ff027b82 */ /* 0x000e300000000a00 */
[----:B------:R-:W1:Y:S01]  /*34c0*/  LDC.64 R6, c[0x0][0x390] ;  /* 0x0000e400ff067b82 */ /* 0x000e620000000a00 */
[----:B0-----:R-:W-:-:S05]  /*34d0*/  IMAD.WIDE R2, R4, 0x4, R2 ;  /* 0x0000000404027825 */ /* 0x001fca00078e0202 */
[----:B------:R-:W-:Y:S01]  /*34e0*/  STG.E desc[UR10][R2.64], R20 ;  /* 0x0000001402007986 */ /* 0x000fe2000c10190a */
[----:B-1----:R-:W-:-:S05]  /*34f0*/  IMAD.WIDE R4, R4, 0x4, R6 ;  /* 0x0000000404047825 */ /* 0x002fca00078e0206 */
[----:B------:R-:W-:Y:S01]  /*3500*/  STG.E desc[UR10][R4.64], R12 ;  /* 0x0000000c04007986 */ /* 0x000fe2000c10190a */
[----:B------:R-:W-:Y:S05]  /*3510*/  EXIT ;  /* 0x000000000000794d */ /* 0x000fea0003800000 */
        .weak           $__internal_0_$__cuda_sm3x_div_rn_noftz_f32_slowpath
        .type           $__internal_0_$__cuda_sm3x_div_rn_noftz_f32_slowpath,@function
        .size           $__internal_0_$__cuda_sm3x_div_rn_noftz_f32_slowpath,(.L_x_103 - $__internal_0_$__cuda_sm3x_div_rn_noftz_f32_slowpath)
$__internal_0_$__cuda_sm3x_div_rn_noftz_f32_slowpath:
[----:B------:R-:W-:Y:S01]  /*3520*/  SHF.R.U32.HI R10, RZ, 0x17, R3 ;  /* 0x00000017ff0a7819 */ /* 0x000fe20000011603 */
[----:B------:R-:W-:Y:S01]  /*3530*/  BSSY.RECONVERGENT B0, `(.L_x_79) ;  /* 0x0000063000007945 */ /* 0x000fe20003800200 */
[----:B------:R-:W-:Y:S02]  /*3540*/  SHF.R.U32.HI R16, RZ, 0x17, R0 ;  /* 0x00000017ff107819 */ /* 0x000fe40000011600 */
[----:B------:R-:W-:Y:S02]  /*3550*/  LOP3.LUT R10, R10, 0xff, RZ, 0xc0, !PT ;  /* 0x000000ff0a0a7812 */ /* 0x000fe400078ec0ff */
[----:B------:R-:W-:Y:S02]  /*3560*/  LOP3.LUT R16, R16, 0xff, RZ, 0xc0, !PT ;  /* 0x000000ff10107812 */ /* 0x000fe400078ec0ff */
[----:B------:R-:W-:Y:S02]  /*3570*/  IADD3 R17, PT, PT, R10, -0x1, RZ ;  /* 0xffffffff0a117810 */ /* 0x000fe40007ffe0ff */
[----:B------:R-:W-:-:S02]  /*3580*/  IADD3 R18, PT, PT, R16, -0x1, RZ ;  /* 0xffffffff10127810 */ /* 0x000fc40007ffe0ff */
[----:B------:R-:W-:Y:S02]  /*3590*/  ISETP.GT.U32.AND P0, PT, R17, 0xfd, PT ;  /* 0x000000fd1100780c */ /* 0x000fe40003f04070 */
[----:B------:R-:W-:Y:S02]  /*35a0*/  MOV R19, R3 ;  /* 0x0000000300137202 */ /* 0x000fe40000000f00 */
[----:B------:R-:W-:-:S13]  /*35b0*/  ISETP.GT.U32.OR P0, PT, R18, 0xfd, P0 ;  /* 0x000000fd1200780c */ /* 0x000fda0000704470 */
[----:B------:R-:W-:Y:S01]  /*35c0*/  @!P0 MOV R11, RZ ;  /* 0x000000ff000b8202 */ /* 0x000fe20000000f00 */
[----:B------:R-:W-:Y:S06]  /*35d0*/  @!P0 BRA `(.L_x_80) ;  /* 0x00000000005c8947 */ /* 0x000fec0003800000 */
[----:B------:R-:W-:Y:S02]  /*35e0*/  FSETP.GTU.FTZ.AND P0, PT, |R0|, +INF , PT ;  /* 0x7f8000000000780b */ /* 0x000fe40003f1c200 */
[----:B------:R-:W-:-:S04]  /*35f0*/  FSETP.GTU.FTZ.AND P1, PT, |R3|, +INF , PT ;  /* 0x7f8000000300780b */ /* 0x000fc80003f3c200 */
[----:B------:R-:W-:-:S13]  /*3600*/  PLOP3.LUT P0, PT, P0, P1, PT, 0xf8, 0x8f ;  /* 0x00000000008f781c */ /* 0x000fda0000703f70 */
[----:B------:R-:W-:Y:S05]  /*3610*/  @P0 BRA `(.L_x_81) ;  /* 0x00000004004c0947 */ /* 0x000fea0003800000 */
[----:B------:R-:W-:-:S13]  /*3620*/  LOP3.LUT P0, RZ, R19, 0x7fffffff, R0, 0xc8, !PT ;  /* 0x7fffffff13ff7812 */ /* 0x000fda000780c800 */
[----:B------:R-:W-:Y:S05]  /*3630*/  @!P0 BRA `(.L_x_82) ;  /* 0x00000004003c8947 */ /* 0x000fea0003800000 */
[C---:B------:R-:W-:Y:S02]  /*3640*/  FSETP.NEU.FTZ.AND P2, PT, |R0|.reuse, +INF , PT ;  /* 0x7f8000000000780b */ /* 0x040fe40003f5d200 */
[----:B------:R-:W-:Y:S02]  /*3650*/  FSETP.NEU.FTZ.AND P1, PT, |R3|, +INF , PT ;  /* 0x7f8000000300780b */ /* 0x000fe40003f3d200 */
[----:B------:R-:W-:-:S11]  /*3660*/  FSETP.NEU.FTZ.AND P0, PT, |R0|, +INF , PT ;  /* 0x7f8000000000780b */ /* 0x000fd60003f1d200 */
[----:B------:R-:W-:Y:S05]  /*3670*/  @!P1 BRA !P2, `(.L_x_82) ;  /* 0x00000004002c9947 */ /* 0x000fea0005000000 */
[----:B------:R-:W-:-:S04]  /*3680*/  LOP3.LUT P2, RZ, R0, 0x7fffffff, RZ, 0xc0, !PT ;  /* 0x7fffffff00ff7812 */ /* 0x000fc8000784c0ff */
[----:B------:R-:W-:-:S13]  /*3690*/  PLOP3.LUT P1, PT, P1, P2, PT, 0x2f, 0xf2 ;  /* 0x0000000000f2781c */ /* 0x000fda0000f24577 */
[----:B------:R-:W-:Y:S05]  /*36a0*/  @P1 BRA `(.L_x_83) ;  /* 0x0000000400181947 */ /* 0x000fea0003800000 */
[----:B------:R-:W-:-:S04]  /*36b0*/  LOP3.LUT P1, RZ, R19, 0x7fffffff, RZ, 0xc0, !PT ;  /* 0x7fffffff13ff7812 */ /* 0x000fc8000782c0ff */
[----:B------:R-:W-:-:S13]  /*36c0*/  PLOP3.LUT P0, PT, P0, P1, PT, 0x2f, 0xf2 ;  /* 0x0000000000f2781c */ /* 0x000fda0000702577 */
[----:B------:R-:W-:Y:S05]  /*36d0*/  @P0 BRA `(.L_x_84) ;  /* 0x0000000400000947 */ /* 0x000fea0003800000 */
[----:B------:R-:W-:Y:S02]  /*36e0*/  ISETP.GE.AND P0, PT, R18, RZ, PT ;  /* 0x000000ff1200720c */ /* 0x000fe40003f06270 */
[----:B------:R-:W-:-:S11]  /*36f0*/  ISETP.GE.AND P1, PT, R17, RZ, PT ;  /* 0x000000ff1100720c */ /* 0x000fd60003f26270 */
[----:B------:R-:W-:Y:S01]  /*3700*/  @P0 MOV R11, RZ ;  /* 0x000000ff000b0202 */ /* 0x000fe20000000f00 */
[----:B------:R-:W-:Y:S01]  /*3710*/  @!P0 FFMA R0, R0, 1.84467440737095516160e+19, RZ ;  /* 0x5f80000000008823 */ /* 0x000fe200000000ff */
[----:B------:R-:W-:Y:S01]  /*3720*/  @!P0 MOV R11, 0xffffffc0 ;  /* 0xffffffc0000b8802 */ /* 0x000fe20000000f00 */
[----:B------:R-:W-:-:S03]  /*3730*/  @!P1 FFMA R19, R3, 1.84467440737095516160e+19, RZ ;  /* 0x5f80000003139823 */ /* 0x000fc600000000ff */
[----:B------:R-:W-:-:S07]  /*3740*/  @!P1 IADD3 R11, PT, PT, R11, 0x40, RZ ;  /* 0x000000400b0b9810 */ /* 0x000fce0007ffe0ff */
.L_x_80:
[----:B------:R-:W-:Y:S01]  /*3750*/  LEA R22, R10, 0xc0800000, 0x17 ;  /* 0xc08000000a167811 */ /* 0x000fe200078eb8ff */
[----:B------:R-:W-:Y:S03]  /*3760*/  BSSY.RECONVERGENT B1, `(.L_x_85) ;  /* 0x0000036000017945 */ /* 0x000fe60003800200 */
[----:B------:R-:W-:Y:S02]  /*3770*/  IADD3 R22, PT, PT, -R22, R19, RZ ;  /* 0x0000001316167210 */ /* 0x000fe40007ffe1ff */
[----:B------:R-:W-:Y:S02]  /*3780*/  IADD3 R19, PT, PT, R16, -0x7f, RZ ;  /* 0xffffff8110137810 */ /* 0x000fe40007ffe0ff */
[----:B------:R-:W0:Y:S01]  /*3790*/  MUFU.RCP R18, R22 ;  /* 0x0000001600127308 */ /* 0x000e220000001000 */
[----:B------:R-:W-:Y:S02]  /*37a0*/  FADD.FTZ R17, -R22, -RZ ;  /* 0x800000ff16117221 */ /* 0x000fe40000010100 */
[----:B------:R-:W-:-:S02]  /*37b0*/  IMAD R0, R19, -0x800000, R0 ;  /* 0xff80000013007824 */ /* 0x000fc400078e0200 */
[----:B0-----:R-:W-:-:S04]  /*37c0*/  FFMA R21, R18, R17, 1 ;  /* 0x3f80000012157423 */ /* 0x001fc80000000011 */
[----:B------:R-:W-:-:S04]  /*37d0*/  FFMA R21, R18, R21, R18 ;  /* 0x0000001512157223 */ /* 0x000fc80000000012 */
[----:B------:R-:W-:-:S04]  /*37e0*/  FFMA R16, R0, R21, RZ ;  /* 0x0000001500107223 */ /* 0x000fc800000000ff */
[----:B------:R-:W-:-:S04]  /*37f0*/  FFMA R18, R17, R16, R0 ;  /* 0x0000001011127223 */ /* 0x000fc80000000000 */
[----:B------:R-:W-:Y:S01]  /*3800*/  FFMA R18, R21, R18, R16 ;  /* 0x0000001215127223 */ /* 0x000fe20000000010 */
[----:B------:R-:W-:-:S03]  /*3810*/  IADD3 R16, PT, PT, R19, 0x7f, -R10 ;  /* 0x0000007f13107810 */ /* 0x000fc60007ffe80a */
[----:B------:R-:W-:Y:S01]  /*3820*/  FFMA R17, R17, R18, R0 ;  /* 0x0000001211117223 */ /* 0x000fe20000000000 */
[----:B------:R-:W-:-:S03]  /*3830*/  IADD3 R11, PT, PT, R16, R11, RZ ;  /* 0x0000000b100b7210 */ /* 0x000fc60007ffe0ff */
[----:B------:R-:W-:-:S05]  /*3840*/  FFMA R0, R21, R17, R18 ;  /* 0x0000001115007223 */ /* 0x000fca0000000012 */
[----:B------:R-:W-:-:S04]  /*3850*/  SHF.R.U32.HI R10, RZ, 0x17, R0 ;  /* 0x00000017ff0a7819 */ /* 0x000fc80000011600 */
[----:B------:R-:W-:-:S04]  /*3860*/  LOP3.LUT R10, R10, 0xff, RZ, 0xc0, !PT ;  /* 0x000000ff0a0a7812 */ /* 0x000fc800078ec0ff */
[----:B------:R-:W-:-:S04]  /*3870*/  IADD3 R10, PT, PT, R10, R11, RZ ;  /* 0x0000000b0a0a7210 */ /* 0x000fc80007ffe0ff */
[----:B------:R-:W-:-:S04]  /*3880*/  IADD3 R16, PT, PT, R10, -0x1, RZ ;  /* 0xffffffff0a107810 */ /* 0x000fc80007ffe0ff */
[----:B------:R-:W-:-:S13]  /*3890*/  ISETP.GE.U32.AND P0, PT, R16, 0xfe, PT ;  /* 0x000000fe1000780c */ /* 0x000fda0003f06070 */
[----:B------:R-:W-:Y:S05]  /*38a0*/  @!P0 BRA `(.L_x_86) ;  /* 0x0000000000808947 */ /* 0x000fea0003800000 */
[----:B------:R-:W-:-:S13]  /*38b0*/  ISETP.GT.AND P0, PT, R10, 0xfe, PT ;  /* 0x000000fe0a00780c */ /* 0x000fda0003f04270 */
[----:B------:R-:W-:Y:S05]  /*38c0*/  @P0 BRA `(.L_x_87) ;  /* 0x00000000006c0947 */ /* 0x000fea0003800000 */
[----:B------:R-:W-:-:S13]  /*38d0*/  ISETP.GE.AND P0, PT, R10, 0x1, PT ;  /* 0x000000010a00780c */ /* 0x000fda0003f06270 */
[----:B------:R-:W-:Y:S05]  /*38e0*/  @P0 BRA `(.L_x_88) ;  /* 0x0000000000740947 */ /* 0x000fea0003800000 */
[----:B------:R-:W-:Y:S02]  /*38f0*/  ISETP.GE.AND P0, PT, R10, -0x18, PT ;  /* 0xffffffe80a00780c */ /* 0x000fe40003f06270 */
[----:B------:R-:W-:-:S11]  /*3900*/  LOP3.LUT R0, R0, 0x80000000, RZ, 0xc0, !PT ;  /* 0x8000000000007812 */ /* 0x000fd600078ec0ff */
[----:B------:R-:W-:Y:S05]  /*3910*/  @!P0 BRA `(.L_x_88) ;  /* 0x0000000000688947 */ /* 0x000fea0003800000 */
[CCC-:B------:R-:W-:Y:S01]  /*3920*/  FFMA.RZ R11, R21.reuse, R17.reuse, R18.reuse ;  /* 0x00000011150b7223 */ /* 0x1c0fe2000000c012 */
[CCC-:B------:R-:W-:Y:S01]  /*3930*/  FFMA.RP R16, R21.reuse, R17.reuse, R18.reuse ;  /* 0x0000001115107223 */ /* 0x1c0fe20000008012 */
[----:B------:R-:W-:Y:S01]  /*3940*/  FFMA.RM R21, R21, R17, R18 ;  /* 0x0000001115157223 */ /* 0x000fe20000004012 */
[C---:B------:R-:W-:Y:S02]  /*3950*/  IADD3 R17, PT, PT, R10.reuse, 0x20, RZ ;  /* 0x000000200a117810 */ /* 0x040fe40007ffe0ff */
[----:B------:R-:W-:Y:S02]  /*3960*/  LOP3.LUT R11, R11, 0x7fffff, RZ, 0xc0, !PT ;  /* 0x007fffff0b0b7812 */ /* 0x000fe400078ec0ff */
[C---:B------:R-:W-:Y:S02]  /*3970*/  ISETP.NE.AND P2, PT, R10.reuse, RZ, PT ;  /* 0x000000ff0a00720c */ /* 0x040fe40003f45270 */
[----:B------:R-:W-:Y:S02]  /*3980*/  LOP3.LUT R18, R11, 0x800000, RZ, 0xfc, !PT ;  /* 0x008000000b127812 */ /* 0x000fe400078efcff */
[----:B------:R-:W-:-:S02]  /*3990*/  ISETP.NE.AND P1, PT, R10, RZ, PT ;  /* 0x000000ff0a00720c */ /* 0x000fc40003f25270 */
[----:B------:R-:W-:Y:S02]  /*39a0*/  IADD3 R10, PT, PT, -R10, RZ, RZ ;  /* 0x000000ff0a0a7210 */ /* 0x000fe40007ffe1ff */
[----:B------:R-:W-:Y:S02]  /*39b0*/  SHF.L.U32 R17, R18, R17, RZ ;  /* 0x0000001112117219 */ /* 0x000fe400000006ff */
[----:B------:R-:W-:Y:S02]  /*39c0*/  FSETP.NEU.FTZ.AND P0, PT, R16, R21, PT ;  /* 0x000000151000720b */ /* 0x000fe40003f1d000 */
[----:B------:R-:W-:Y:S02]  /*39d0*/  SEL R11, R10, RZ, P2 ;  /* 0x000000ff0a0b7207 */ /* 0x000fe40001000000 */
[----:B------:R-:W-:Y:S02]  /*39e0*/  ISETP.NE.AND P1, PT, R17, RZ, P1 ;  /* 0x000000ff1100720c */ /* 0x000fe40000f25270 */
[----:B------:R-:W-:-:S02]  /*39f0*/  SHF.R.U32.HI R17, RZ, R11, R18 ;  /* 0x0000000bff117219 */ /* 0x000fc40000011612 */
[----:B------:R-:W-:Y:S02]  /*3a00*/  PLOP3.LUT P0, PT, P0, P1, PT, 0xf8, 0x8f ;  /* 0x00000000008f781c */ /* 0x000fe40000703f70 */
[----:B------:R-:W-:Y:S02]  /*3a10*/  SHF.R.U32.HI R11, RZ, 0x1, R17 ;  /* 0x00000001ff0b7819 */ /* 0x000fe40000011611 */
[----:B------:R-:W-:-:S04]  /*3a20*/  SEL R10, RZ, 0x1, !P0 ;  /* 0x00000001ff0a7807 */ /* 0x000fc80004000000 */
[----:B------:R-:W-:-:S04]  /*3a30*/  LOP3.LUT R10, R10, 0x1, R11, 0xf8, !PT ;  /* 0x000000010a0a7812 */ /* 0x000fc800078ef80b */
[----:B------:R-:W-:-:S04]  /*3a40*/  LOP3.LUT R10, R10, R17, RZ, 0xc0, !PT ;  /* 0x000000110a0a7212 */ /* 0x000fc800078ec0ff */
[----:B------:R-:W-:-:S04]  /*3a50*/  IADD3 R11, PT, PT, R11, R10, RZ ;  /* 0x0000000a0b0b7210 */ /* 0x000fc80007ffe0ff */
[----:B------:R-:W-:Y:S01]  /*3a60*/  LOP3.LUT R0, R11, R0, RZ, 0xfc, !PT ;  /* 0x000000000b007212 */ /* 0x000fe200078efcff */
[----:B------:R-:W-:Y:S06]  /*3a70*/  BRA `(.L_x_88) ;  /* 0x0000000000107947 */ /* 0x000fec0003800000 */
.L_x_87:
[----:B------:R-:W-:-:S04]  /*3a80*/  LOP3.LUT R0, R0, 0x80000000, RZ, 0xc0, !PT ;  /* 0x8000000000007812 */ /* 0x000fc800078ec0ff */
[----:B------:R-:W-:Y:S01]  /*3a90*/  LOP3.LUT R0, R0, 0x7f800000, RZ, 0xfc, !PT ;  /* 0x7f80000000007812 */ /* 0x000fe200078efcff */
[----:B------:R-:W-:Y:S06]  /*3aa0*/  BRA `(.L_x_88) ;  /* 0x0000000000047947 */ /* 0x000fec0003800000 */
.L_x_86:
[----:B------:R-:W-:-:S07]  /*3ab0*/  LEA R0, R11, R0, 0x17 ;  /* 0x000000000b007211 */ /* 0x000fce00078eb8ff */
.L_x_88:
[----:B------:R-:W-:Y:S05]  /*3ac0*/  BSYNC.RECONVERGENT B1 ;  /* 0x0000000000017941 */ /* 0x000fea0003800200 */
.L_x_85:
[----:B------:R-:W-:Y:S05]  /*3ad0*/  BRA `(.L_x_89) ;  /* 0x0000000000207947 */ /* 0x000fea0003800000 */
.L_x_84:
[----:B------:R-:W-:-:S04]  /*3ae0*/  LOP3.LUT R0, R19, 0x80000000, R0, 0x48, !PT ;  /* 0x8000000013007812 */ /* 0x000fc800078e4800 */
[----:B------:R-:W-:Y:S01]  /*3af0*/  LOP3.LUT R0, R0, 0x7f800000, RZ, 0xfc, !PT ;  /* 0x7f80000000007812 */ /* 0x000fe200078efcff */
[----:B------:R-:W-:Y:S06]  /*3b00*/  BRA `(.L_x_89) ;  /* 0x0000000000147947 */ /* 0x000fec0003800000 */
.L_x_83:
[----:B------:R-:W-:Y:S01]  /*3b10*/  LOP3.LUT R0, R19, 0x80000000, R0, 0x48, !PT ;  /* 0x8000000013007812 */ /* 0x000fe200078e4800 */
[----:B------:R-:W-:Y:S06]  /*3b20*/  BRA `(.L_x_89) ;  /* 0x00000000000c7947 */ /* 0x000fec0003800000 */
.L_x_82:
[----:B------:R-:W0:Y:S01]  /*3b30*/  MUFU.RSQ R0, -QNAN ;  /* 0xffc0000000007908 */ /* 0x000e220000001400 */
[----:B------:R-:W-:Y:S05]  /*3b40*/  BRA `(.L_x_89) ;  /* 0x0000000000047947 */ /* 0x000fea0003800000 */
.L_x_81:
[----:B------:R-:W-:-:S07]  /*3b50*/  FADD.FTZ R0, R0, R3 ;  /* 0x0000000300007221 */ /* 0x000fce0000010000 */
.L_x_89:
[----:B------:R-:W-:Y:S05]  /*3b60*/  BSYNC.RECONVERGENT B0 ;  /* 0x0000000000007941 */ /* 0x000fea0003800200 */
.L_x_79:
[----:B------:R-:W-:Y:S01]  /*3b70*/  HFMA2 R11, -RZ, RZ, 0, 0 ;  /* 0x00000000ff0b7431 */ /* 0x000fe200000001ff */
[----:B------:R-:W-:-:S04]  /*3b80*/  MOV R10, R2 ;  /* 0x00000002000a7202 */ /* 0x000fc80000000f00 */
[----:B0-----:R-:W-:Y:S05]  /*3b90*/  RET.REL.NODEC R10 `(_Z19softmax_top1_kernelPKfPiPfii) ;  /* 0xffffffc40a187950 */ /* 0x001fea0003c3ffff */
.L_x_90:
        /* <DEDUP_REMOVED lines=14> */
.L_x_103:


//--------------------- .text._Z26compute_gate_logits_kernelPKfS0_S0_Pfiii --------------------------
	.section	.text._Z26compute_gate_logits_kernelPKfS0_S0_Pfiii,"ax",@progbits
	.align	128
        .global         _Z26compute_gate_logits_kernelPKfS0_S0_Pfiii
        .type           _Z26compute_gate_logits_kernelPKfS0_S0_Pfiii,@function
        .size           _Z26compute_gate_logits_kernelPKfS0_S0_Pfiii,(.L_x_110 - _Z26compute_gate_logits_kernelPKfS0_S0_Pfiii)
        .other          _Z26compute_gate_logits_kernelPKfS0_S0_Pfiii,@"STO_CUDA_ENTRY STV_DEFAULT"
_Z26compute_gate_logits_kernelPKfS0_S0_Pfiii:
.text._Z26compute_gate_logits_kernelPKfS0_S0_Pfiii:
[----:B------:R-:W-:Y:S01]  /*0000*/  LDC R1, c[0x0][0x37c] ;  /* 0x0000df00ff017b82 */ /* 0x000fe20000000800 */
[----:B------:R-:W0:Y:S07]  /*0010*/  S2R R3, SR_TID.X ;  /* 0x0000000000037919 */ /* 0x000e2e0000002100 */
[----:B------:R-:W0:Y:S01]  /*0020*/  S2UR UR4, SR_CTAID.X ;  /* 0x00000000000479c3 */ /* 0x000e220000002500 */
[----:B------:R-:W1:Y:S07]  /*0030*/  LDCU UR5, c[0x0][0x3a0] ;  /* 0x00007400ff0577ac */ /* 0x000e6e0008000800 */
[----:B------:R-:W0:Y:S08]  /*0040*/  LDC R0, c[0x0][0x360] ;  /* 0x0000d800ff007b82 */ /* 0x000e300000000800 */
[----:B------:R-:W2:Y:S01]  /*0050*/  LDC R7, c[0x0][0x3a8] ;  /* 0x0000ea00ff077b82 */ /* 0x000ea20000000800 */
[----:B0-----:R-:W-:Y:S01]  /*0060*/  IMAD R0, R0, UR4, R3 ;  /* 0x0000000400007c24 */ /* 0x001fe2000f8e0203 */
[----:B--2---:R-:W-:-:S04]  /*0070*/  ISETP.GE.AND P0, PT, R7, 0x1, PT ;  /* 0x000000010700780c */ /* 0x004fc80003f06270 */
[----:B-1----:R-:W-:-:S13]  /*0080*/  ISETP.GE.OR P0, PT, R0, UR5, !P0 ;  /* 0x0000000500007c0c */ /* 0x002fda000c706670 */
[----:B------:R-:W-:Y:S05]  /*0090*/  @P0 EXIT ;  /* 0x000000000000094d */ /* 0x000fea0003800000 */
[----:B------:R-:W0:Y:S01]  /*00a0*/  LDCU UR4, c[0x0][0x3a4] ;  /* 0x00007480ff0477ac */ /* 0x000e220008000800 */
[----:B------:R-:W1:Y:S01]  /*00b0*/  LDCU.64 UR8, c[0x0][0x358] ;  /* 0x00006b00ff0877ac */ /* 0x000e620008000a00 */
[----:B0-----:R-:W-:-:S09]  /*00c0*/  UISETP.GE.AND UP0, UPT, UR4, 0x1, UPT ;  /* 0x000000010400788c */ /* 0x001fd2000bf06270 */
[----:B-1----:R-:W-:Y:S05]  /*00d0*/  BRA.U !UP0, `(.L_x_91) ;  /* 0x0000000908407547 */ /* 0x002fea000b800000 */
[----:B------:R-:W-:Y:S01]  /*00e0*/  HFMA2 R5, -RZ, RZ, 0, 0 ;  /* 0x00000000ff057431 */ /* 0x000fe200000001ff */
[----:B------:R-:W-:Y:S01]  /*00f0*/  ULOP3.LUT UR7, UR4, 0x7ffffff8, URZ, 0xc0, !UPT ;  /* 0x7ffffff804077892 */ /* 0x000fe2000f8ec0ff */
[----:B------:R-:W-:Y:S01]  /*0100*/  SHF.L.U32 R2, R7, 0x3, RZ ;  /* 0x0000000307027819 */ /* 0x000fe200000006ff */
[----:B------:R-:W-:Y:S01]  /*0110*/  IMAD R3, R0, UR4, RZ ;  /* 0x0000000400037c24 */ /* 0x000fe2000f8e02ff */
[----:B------:R-:W-:Y:S02]  /*0120*/  ULOP3.LUT UR6, UR4, 0x7, URZ, 0xc0, !UPT ;  /* 0x0000000704067892 */ /* 0x000fe4000f8ec0ff */
[----:B------:R-:W-:-:S12]  /*0130*/  UIADD3 UR5, UPT, UPT, -UR7, URZ, URZ ;  /* 0x000000ff07057290 */ /* 0x000fd8000fffe1ff */
.L_x_96:
[----:B0-----:R-:W0:Y:S01]  /*0140*/  LDC R4, c[0x0][0x3a4] ;  /* 0x0000e900ff047b82 */ /* 0x001e220000000800 */
[----:B------:R-:W-:Y:S02]  /*0150*/  MOV R10, RZ ;  /* 0x000000ff000a7202 */ /* 0x000fe40000000f00 */
[----:B------:R-:W-:Y:S02]  /*0160*/  MOV R6, RZ ;  /* 0x000000ff00067202 */ /* 0x000fe40000000f00 */
[----:B0-----:R-:W-:-:S13]  /*0170*/  ISETP.GE.U32.AND P0, PT, R4, 0x8, PT ;  /* 0x000000080400780c */ /* 0x001fda0003f06070 */
[----:B------:R-:W-:Y:S05]  /*0180*/  @!P0 BRA `(.L_x_92) ;  /* 0x0000000000ec8947 */ /* 0x000fea0003800000 */
[----:B------:R-:W0:Y:S01]  /*0190*/  LDC R8, c[0x0][0x3a8] ;  /* 0x0000ea00ff087b82 */ /* 0x000e220000000800 */
[----:B------:R-:W-:Y:S01]  /*01a0*/  MOV R10, RZ ;  /* 0x000000ff000a7202 */ /* 0x000fe20000000f00 */
[----:B------:R-:W-:Y:S01]  /*01b0*/  UMOV UR4, UR5 ;  /* 0x0000000500047c82 */ /* 0x000fe20008000000 */
[----:B------:R-:W-:-:S05]  /*01c0*/  MOV R6, R3 ;  /* 0x0000000300067202 */ /* 0x000fca0000000f00 */
[----:B------:R-:W1:Y:S01]  /*01d0*/  LDC.64 R12, c[0x0][0x388] ;  /* 0x0000e200ff0c7b82 */ /* 0x000e620000000a00 */
[C---:B0-----:R-:W-:Y:S01]  /*01e0*/  IADD3 R9, PT, PT, R5.reuse, R8, RZ ;  /* 0x0000000805097210 */ /* 0x041fe20007ffe0ff */
[C-C-:B------:R-:W-:Y:S01]  /*01f0*/  IMAD R11, R8.reuse, 0x3, R5.reuse ;  /* 0x00000003080b7824 */ /* 0x140fe200078e0205 */
[CC--:B------:R-:W-:Y:S01]  /*0200*/  LEA R7, R8.reuse, R5.reuse, 0x1 ;  /* 0x0000000508077211 */ /* 0x0c0fe200078e08ff */
[C-C-:B------:R-:W-:Y:S01]  /*0210*/  IMAD R27, R8.reuse, 0x5, R5.reuse ;  /* 0x00000005081b7824 */ /* 0x140fe200078e0205 */
[C---:B------:R-:W-:Y:S01]  /*0220*/  LEA R25, R8.reuse, R5, 0x2 ;  /* 0x0000000508197211 */ /* 0x040fe200078e10ff */
[C-C-:B------:R-:W-:Y:S02]  /*0230*/  IMAD R29, R8.reuse, 0x6, R5.reuse ;  /* 0x00000006081d7824 */ /* 0x140fe400078e0205 */
[----:B------:R-:W-:Y:S02]  /*0240*/  IMAD R8, R8, 0x7, R5 ;  /* 0x0000000708087824 */ /* 0x000fe400078e0205 */
[----:B-1----:R-:W-:-:S07]  /*0250*/  IMAD.WIDE.U32 R14, R5, 0x4, R12 ;  /* 0x00000004050e7825 */ /* 0x002fce00078e000c */
.L_x_93:
[----:B------:R-:W0:Y:S01]  /*0260*/  LDC.64 R16, c[0x0][0x380] ;  /* 0x0000e000ff107b82 */ /* 0x000e220000000a00 */
[----:B------:R-:W2:Y:S01]  /*0270*/  LDG.E.CONSTANT R20, desc[UR8][R14.64] ;  /* 0x000000080e147981 */ /* 0x000ea2000c1e9900 */
[----:B------:R-:W-:-:S05]  /*0280*/  IMAD.WIDE.U32 R18, R9, 0x4, R12 ;  /* 0x0000000409127825 */ /* 0x000fca00078e000c */
[----:B------:R1:W3:Y:S01]  /*0290*/  LDG.E.CONSTANT R22, desc[UR8][R18.64] ;  /* 0x0000000812167981 */ /* 0x0002e2000c1e9900 */
[----:B0-----:R-:W-:-:S05]  /*02a0*/  IMAD.WIDE R16, R6, 0x4, R16 ;  /* 0x0000000406107825 */ /* 0x001fca00078e0210 */
[----:B------:R-:W2:Y:S04]  /*02b0*/  LDG.E.CONSTANT R21, desc[UR8][R16.64] ;  /* 0x0000000810157981 */ /* 0x000ea8000c1e9900 */
[----:B------:R-:W3:Y:S01]  /*02c0*/  LDG.E.CONSTANT R23, desc[UR8][R16.64+0x4] ;  /* 0x0000040810177981 */ /* 0x000ee2000c1e9900 */
[----:B-1----:R-:W-:-:S03]  /*02d0*/  IMAD.WIDE.U32 R18, R7, 0x4, R12 ;  /* 0x0000000407127825 */ /* 0x002fc600078e000c */
[----:B------:R-:W4:Y:S04]  /*02e0*/  LDG.E.CONSTANT R26, desc[UR8][R16.64+0x8] ;  /* 0x00000808101a7981 */ /* 0x000f28000c1e9900 */
[----:B------:R-:W4:Y:S04]  /*02f0*/  LDG.E.CONSTANT R24, desc[UR8][R18.64] ;  /* 0x0000000812187981 */ /* 0x000f28000c1e9900 */
[----:B------:R-:W5:Y:S01]  /*0300*/  LDG.E.CONSTANT R28, desc[UR8][R16.64+0x10] ;  /* 0x00001008101c7981 */ /* 0x000f62000c1e9900 */
[----:B--2---:R-:W-:Y:S01]  /*0310*/  FFMA R10, R21, R20, R10 ;  /* 0x00000014150a7223 */ /* 0x004fe2000000000a */
[----:B------:R-:W-:-:S04]  /*0320*/  IMAD.WIDE.U32 R20, R11, 0x4, R12 ;  /* 0x000000040b147825 */ /* 0x000fc800078e000c */
[----:B---3--:R-:W-:Y:S01]  /*0330*/  FFMA R10, R23, R22, R10 ;  /* 0x00000016170a7223 */ /* 0x008fe2000000000a */
[----:B------:R-:W-:Y:S01]  /*0340*/  IMAD.WIDE.U32 R22, R25, 0x4, R12 ;  /* 0x0000000419167825 */ /* 0x000fe200078e000c */
[----:B------:R-:W2:Y:S04]  /*0350*/  LDG.E.CONSTANT R20, desc[UR8][R20.64] ;  /* 0x0000000814147981 */ /* 0x000ea8000c1e9900 */
[----:B------:R0:W5:Y:S04]  /*0360*/  LDG.E.CONSTANT R19, desc[UR8][R22.64] ;  /* 0x0000000816137981 */ /* 0x000168000c1e9900 */
[----:B------:R-:W2:Y:S01]  /*0370*/  LDG.E.CONSTANT R21, desc[UR8][R16.64+0xc] ;  /* 0x00000c0810157981 */ /* 0x000ea2000c1e9900 */
[----:B----4-:R-:W-:Y:S01]  /*0380*/  FFMA R10, R26, R24, R10 ;  /* 0x000000181a0a7223 */ /* 0x010fe2000000000a */
[----:B0-----:R-:W-:-:S02]  /*0390*/  IMAD.WIDE.U32 R22, R27, 0x4, R12 ;  /* 0x000000041b167825 */ /* 0x001fc400078e000c */
[----:B------:R-:W3:Y:S04]  /*03a0*/  LDG.E.CONSTANT R26, desc[UR8][R16.64+0x18] ;  /* 0x00001808101a7981 */ /* 0x000ee8000c1e9900 */
[----:B------:R-:W4:Y:S04]  /*03b0*/  LDG.E.CONSTANT R24, desc[UR8][R22.64] ;  /* 0x0000000816187981 */ /* 0x000f28000c1e9900 */
[----:B------:R-:W3:Y:S01]  /*03c0*/  LDG.E.CONSTANT R23, desc[UR8][R16.64+0x1c] ;  /* 0x00001c0810177981 */ /* 0x000ee2000c1e9900 */
[----:B--2---:R-:W-:-:S04]  /*03d0*/  FFMA R10, R21, R20, R10 ;  /* 0x00000014150a7223 */ /* 0x004fc8000000000a */
[----:B-----5:R-:W-:Y:S01]  /*03e0*/  FFMA R28, R28, R19, R10 ;  /* 0x000000131c1c7223 */ /* 0x020fe2000000000a */
[--C-:B------:R-:W-:Y:S01]  /*03f0*/  IMAD.WIDE.U32 R18, R29, 0x4, R12.reuse ;  /* 0x000000041d127825 */ /* 0x100fe200078e000c */
[----:B------:R-:W4:Y:S03]  /*0400*/  LDG.E.CONSTANT R10, desc[UR8][R16.64+0x14] ;  /* 0x00001408100a7981 */ /* 0x000f26000c1e9900 */
[----:B------:R-:W-:Y:S02]  /*0410*/  IMAD.WIDE.U32 R20, R8, 0x4, R12 ;  /* 0x0000000408147825 */ /* 0x000fe400078e000c */
[----:B------:R-:W3:Y:S04]  /*0420*/  LDG.E.CONSTANT R19, desc[UR8][R18.64] ;  /* 0x0000000812137981 */ /* 0x000ee8000c1e9900 */
[----:B------:R-:W2:Y:S01]  /*0430*/  LDG.E.CONSTANT R20, desc[UR8][R20.64] ;  /* 0x0000000814147981 */ /* 0x000ea2000c1e9900 */
[----:B------:R-:W-:-:S04]  /*0440*/  UIADD3 UR4, UPT, UPT, UR4, 0x8, URZ ;  /* 0x0000000804047890 */ /* 0x000fc8000fffe0ff */
[----:B------:R-:W-:Y:S01]  /*0450*/  UISETP.NE.AND UP0, UPT, UR4, URZ, UPT ;  /* 0x000000ff0400728c */ /* 0x000fe2000bf05270 */
[C---:B------:R-:W-:Y:S01]  /*0460*/  IADD3 R9, PT, PT, R2.reuse, R9, RZ ;  /* 0x0000000902097210 */ /* 0x040fe20007ffe0ff */
[C---:B------:R-:W-:Y:S01]  /*0470*/  IMAD.WIDE.U32 R14, R2.reuse, 0x4, R14 ;  /* 0x00000004020e7825 */ /* 0x040fe200078e000e */
[C---:B------:R-:W-:Y:S02]  /*0480*/  IADD3 R7, PT, PT, R2.reuse, R7, RZ ;  /* 0x0000000702077210 */ /* 0x040fe40007ffe0ff */
[C---:B------:R-:W-:Y:S02]  /*0490*/  IADD3 R11, PT, PT, R2.reuse, R11, RZ ;  /* 0x0000000b020b7210 */ /* 0x040fe40007ffe0ff */
[C---:B------:R-:W-:Y:S02]  /*04a0*/  IADD3 R25, PT, PT, R2.reuse, R25, RZ ;  /* 0x0000001902197210 */ /* 0x040fe40007ffe0ff */
[C---:B------:R-:W-:Y:S02]  /*04b0*/  IADD3 R27, PT, PT, R2.reuse, R27, RZ ;  /* 0x0000001b021b7210 */ /* 0x040fe40007ffe0ff */
[----:B------:R-:W-:-:S02]  /*04c0*/  IADD3 R29, PT, PT, R2, R29, RZ ;  /* 0x0000001d021d7210 */ /* 0x000fc40007ffe0ff */
[----:B------:R-:W-:Y:S02]  /*04d0*/  IADD3 R8, PT, PT, R2, R8, RZ ;  /* 0x0000000802087210 */ /* 0x000fe40007ffe0ff */
[----:B------:R-:W-:Y:S01]  /*04e0*/  IADD3 R6, PT, PT, R6, 0x8, RZ ;  /* 0x0000000806067810 */ /* 0x000fe20007ffe0ff */
[----:B----4-:R-:W-:-:S04]  /*04f0*/  FFMA R10, R10, R24, R28 ;  /* 0x000000180a0a7223 */ /* 0x010fc8000000001c */
[----:B---3--:R-:W-:-:S04]  /*0500*/  FFMA R10, R26, R19, R10 ;  /* 0x000000131a0a7223 */ /* 0x008fc8000000000a */
[----:B--2---:R-:W-:Y:S01]  /*0510*/  FFMA R10, R23, R20, R10 ;  /* 0x00000014170a7223 */ /* 0x004fe2000000000a */
[----:B------:R-:W-:Y:S06]  /*0520*/  BRA.U UP0, `(.L_x_93) ;  /* 0xfffffffd004c7547 */ /* 0x000fec000b83ffff */
[----:B------:R-:W-:-:S07]  /*0530*/  MOV R6, UR7 ;  /* 0x0000000700067c02 */ /* 0x000fce0008000f00 */
.L_x_92:
[----:B------:R-:W-:-:S09]  /*0540*/  UISETP.NE.AND UP0, UPT, UR6, URZ, UPT ;  /* 0x000000ff0600728c */ /* 0x000fd2000bf05270 */
[----:B------:R-:W-:Y:S05]  /*0550*/  BRA.U !UP0, `(.L_x_94) ;  /* 0x0000000108ec7547 */ /* 0x000fea000b800000 */
[----:B------:R-:W-:Y:S01]  /*0560*/  UIADD3 UR4, UPT, UPT, UR6, -0x1, URZ ;  /* 0xffffffff06047890 */ /* 0x000fe2000fffe0ff */
[----:B------:R-:W-:-:S03]  /*0570*/  LOP3.LUT P0, R11, R4, 0x3, RZ, 0xc0, !PT ;  /* 0x00000003040b7812 */ /* 0x000fc6000780c0ff */
[----:B------:R-:W-:-:S09]  /*0580*/  UISETP.GE.U32.AND UP0, UPT, UR4, 0x3, UPT ;  /* 0x000000030400788c */ /* 0x000fd2000bf06070 */
[----:B------:R-:W-:Y:S05]  /*0590*/  BRA.U !UP0, `(.L_x_95) ;  /* 0x0000000108687547 */ /* 0x000fea000b800000 */
[----:B------:R-:W0:Y:S01]  /*05a0*/  LDC R20, c[0x0][0x3a8] ;  /* 0x0000ea00ff147b82 */ /* 0x000e220000000800 */
[----:B------:R-:W-:-:S07]  /*05b0*/  IADD3 R7, PT, PT, R3, R6, RZ ;  /* 0x0000000603077210 */ /* 0x000fce0007ffe0ff */
[----:B------:R-:W1:Y:S08]  /*05c0*/  LDC.64 R8, c[0x0][0x388] ;  /* 0x0000e200ff087b82 */ /* 0x000e700000000a00 */
[----:B------:R-:W2:Y:S01]  /*05d0*/  LDC.64 R12, c[0x0][0x380] ;  /* 0x0000e000ff0c7b82 */ /* 0x000ea20000000a00 */
[----:B0-----:R-:W-:-:S05]  /*05e0*/  IMAD R15, R6, R20, R5 ;  /* 0x00000014060f7224 */ /* 0x001fca00078e0205 */
[C---:B------:R-:W-:Y:S01]  /*05f0*/  IADD3 R17, PT, PT, R15.reuse, R20, RZ ;  /* 0x000000140f117210 */ /* 0x040fe20007ffe0ff */
[----:B-1----:R-:W-:-:S03]  /*0600*/  IMAD.WIDE.U32 R14, R15, 0x4, R8 ;  /* 0x000000040f0e7825 */ /* 0x002fc600078e0008 */
[CC--:B------:R-:W-:Y:S01]  /*0610*/  IADD3 R21, PT, PT, R17.reuse, R20.reuse, RZ ;  /* 0x0000001411157210 */ /* 0x0c0fe20007ffe0ff */
[----:B------:R-:W-:Y:S02]  /*0620*/  IMAD.WIDE.U32 R16, R17, 0x4, R8 ;  /* 0x0000000411107825 */ /* 0x000fe400078e0008 */
[----:B------:R-:W3:Y:S02]  /*0630*/  LDG.E.CONSTANT R14, desc[UR8][R14.64] ;  /* 0x000000080e0e7981 */ /* 0x000ee4000c1e9900 */
[----:B--2---:R-:W-:Y:S02]  /*0640*/  IMAD.WIDE R12, R7, 0x4, R12 ;  /* 0x00000004070c7825 */ /* 0x004fe400078e020c */
[----:B------:R-:W2:Y:S02]  /*0650*/  LDG.E.CONSTANT R16, desc[UR8][R16.64] ;  /* 0x0000000810107981 */ /* 0x000ea4000c1e9900 */
[C-C-:B------:R-:W-:Y:S01]  /*0660*/  IMAD.WIDE.U32 R18, R21.reuse, 0x4, R8.reuse ;  /* 0x0000000415127825 */ /* 0x140fe200078e0008 */
[----:B------:R-:W-:Y:S01]  /*0670*/  IADD3 R21, PT, PT, R21, R20, RZ ;  /* 0x0000001415157210 */ /* 0x000fe20007ffe0ff */
[----:B------:R-:W3:Y:S04]  /*0680*/  LDG.E.CONSTANT R7, desc[UR8][R12.64] ;  /* 0x000000080c077981 */ /* 0x000ee8000c1e9900 */
[----:B------:R-:W2:Y:S01]  /*0690*/  LDG.E.CONSTANT R20, desc[UR8][R12.64+0x4] ;  /* 0x000004080c147981 */ /* 0x000ea2000c1e9900 */
[----:B------:R-:W-:-:S03]  /*06a0*/  IMAD.WIDE.U32 R8, R21, 0x4, R8 ;  /* 0x0000000415087825 */ /* 0x000fc600078e0008 */
[----:B------:R-:W4:Y:S04]  /*06b0*/  LDG.E.CONSTANT R18, desc[UR8][R18.64] ;  /* 0x0000000812127981 */ /* 0x000f28000c1e9900 */
[----:B------:R-:W4:Y:S04]  /*06c0*/  LDG.E.CONSTANT R22, desc[UR8][R12.64+0x8] ;  /* 0x000008080c167981 */ /* 0x000f28000c1e9900 */
[----:B------:R-:W5:Y:S04]  /*06d0*/  LDG.E.CONSTANT R24, desc[UR8][R12.64+0xc] ;  /* 0x00000c080c187981 */ /* 0x000f68000c1e9900 */
[----:B------:R-:W5:Y:S01]  /*06e0*/  LDG.E.CONSTANT R8, desc[UR8][R8.64] ;  /* 0x0000000808087981 */ /* 0x000f62000c1e9900 */
[----:B------:R-:W-:Y:S01]  /*06f0*/  IADD3 R6, PT, PT, R6, 0x4, RZ ;  /* 0x0000000406067810 */ /* 0x000fe20007ffe0ff */
[----:B---3--:R-:W-:-:S04]  /*0700*/  FFMA R7, R7, R14, R10 ;  /* 0x0000000e07077223 */ /* 0x008fc8000000000a */
[----:B--2---:R-:W-:-:S04]  /*0710*/  FFMA R7, R20, R16, R7 ;  /* 0x0000001014077223 */ /* 0x004fc80000000007 */
[----:B----4-:R-:W-:-:S04]  /*0720*/  FFMA R7, R22, R18, R7 ;  /* 0x0000001216077223 */ /* 0x010fc80000000007 */
[----:B-----5:R-:W-:-:S07]  /*0730*/  FFMA R10, R24, R8, R7 ;  /* 0x00000008180a7223 */ /* 0x020fce0000000007 */
.L_x_95:
[----:B------:R-:W-:Y:S05]  /*0740*/  @!P0 BRA `(.L_x_94) ;  /* 0x0000000000708947 */ /* 0x000fea0003800000 */
[----:B------:R-:W-:Y:S01]  /*0750*/  ISETP.NE.AND P0, PT, R11, 0x1, PT ;  /* 0x000000010b00780c */ /* 0x000fe20003f05270 */
[----:B------:R-:W0:Y:S01]  /*0760*/  LDC.64 R18, c[0x0][0x388] ;  /* 0x0000e200ff127b82 */ /* 0x000e220000000a00 */
[----:B------:R-:W-:-:S07]  /*0770*/  LOP3.LUT P1, RZ, R4, 0x1, RZ, 0xc0, !PT ;  /* 0x0000000104ff7812 */ /* 0x000fce000782c0ff */
[----:B------:R-:W1:Y:S04]  /*0780*/  LDC.64 R8, c[0x0][0x380] ;  /* 0x0000e000ff087b82 */ /* 0x000e680000000a00 */
[----:B------:R-:W-:-:S04]  /*0790*/  @P0 IADD3 R7, PT, PT, R3, R6, RZ ;  /* 0x0000000603070210 */ /* 0x000fc80007ffe0ff */
[----:B------:R-:W2:Y:S08]  /*07a0*/  @P0 LDC R4, c[0x0][0x3a8] ;  /* 0x0000ea00ff040b82 */ /* 0x000eb00000000800 */
[----:B------:R-:W3:Y:S08]  /*07b0*/  @P1 LDC R20, c[0x0][0x3a8] ;  /* 0x0000ea00ff141b82 */ /* 0x000ef00000000800 */
[----:B------:R-:W4:Y:S01]  /*07c0*/  LDC.64 R14, c[0x0][0x380] ;  /* 0x0000e000ff0e7b82 */ /* 0x000f220000000a00 */
[----:B-1----:R-:W-:-:S05]  /*07d0*/  @P0 IMAD.WIDE R8, R7, 0x4, R8 ;  /* 0x0000000407080825 */ /* 0x002fca00078e0208 */
[----:B------:R-:W5:Y:S02]  /*07e0*/  @P0 LDG.E.CONSTANT R21, desc[UR8][R8.64] ;  /* 0x0000000808150981 */ /* 0x000f64000c1e9900 */
[----:B------:R-:W1:Y:S01]  /*07f0*/  LDC.64 R12, c[0x0][0x388] ;  /* 0x0000e200ff0c7b82 */ /* 0x000e620000000a00 */
[C---:B--2---:R-:W-:Y:S01]  /*0800*/  @P0 IMAD R17, R6.reuse, R4, R5 ;  /* 0x0000000406110224 */ /* 0x044fe200078e0205 */
[----:B------:R-:W-:-:S04]  /*0810*/  @P0 IADD3 R6, PT, PT, R6, 0x2, RZ ;  /* 0x0000000206060810 */ /* 0x000fc80007ffe0ff */
[C---:B------:R-:W-:Y:S01]  /*0820*/  @P0 IADD3 R11, PT, PT, R17.reuse, R4, RZ ;  /* 0x00000004110b0210 */ /* 0x040fe20007ffe0ff */
[--C-:B0-----:R-:W-:Y:S01]  /*0830*/  @P0 IMAD.WIDE.U32 R16, R17, 0x4, R18.reuse ;  /* 0x0000000411100825 */ /* 0x101fe200078e0012 */
[----:B------:R-:W-:Y:S01]  /*0840*/  @P1 IADD3 R7, PT, PT, R3, R6, RZ ;  /* 0x0000000603071210 */ /* 0x000fe20007ffe0ff */
[----:B------:R-:W2:Y:S02]  /*0850*/  @P0 LDG.E.CONSTANT R4, desc[UR8][R8.64+0x4] ;  /* 0x0000040808040981 */ /* 0x000ea4000c1e9900 */
[----:B------:R-:W-:Y:S02]  /*0860*/  @P0 IMAD.WIDE.U32 R18, R11, 0x4, R18 ;  /* 0x000000040b120825 */ /* 0x000fe400078e0012 */
[----:B------:R-:W5:Y:S02]  /*0870*/  @P0 LDG.E.CONSTANT R16, desc[UR8][R16.64] ;  /* 0x0000000810100981 */ /* 0x000f64000c1e9900 */
[----:B---3--:R-:W-:Y:S02]  /*0880*/  @P1 IMAD R11, R6, R20, R5 ;  /* 0x00000014060b1224 */ /* 0x008fe400078e0205 */
[----:B----4-:R-:W-:Y:S01]  /*0890*/  @P1 IMAD.WIDE R14, R7, 0x4, R14 ;  /* 0x00000004070e1825 */ /* 0x010fe200078e020e */
[----:B------:R-:W2:Y:S05]  /*08a0*/  @P0 LDG.E.CONSTANT R18, desc[UR8][R18.64] ;  /* 0x0000000812120981 */ /* 0x000eaa000c1e9900 */
[----:B------:R-:W3:Y:S01]  /*08b0*/  @P1 LDG.E.CONSTANT R15, desc[UR8][R14.64] ;  /* 0x000000080e0f1981 */ /* 0x000ee2000c1e9900 */
[----:B-1----:R-:W-:-:S06]  /*08c0*/  @P1 IMAD.WIDE.U32 R12, R11, 0x4, R12 ;  /* 0x000000040b0c1825 */ /* 0x002fcc00078e000c */
[----:B------:R-:W3:Y:S01]  /*08d0*/  @P1 LDG.E.CONSTANT R12, desc[UR8][R12.64] ;  /* 0x000000080c0c1981 */ /* 0x000ee2000c1e9900 */
[----:B-----5:R-:W-:-:S04]  /*08e0*/  @P0 FFMA R21, R21, R16, R10 ;  /* 0x0000001015150223 */ /* 0x020fc8000000000a */
[----:B--2---:R-:W-:-:S04]  /*08f0*/  @P0 FFMA R10, R4, R18, R21 ;  /* 0x00000012040a0223 */ /* 0x004fc80000000015 */
[----:B---3--:R-:W-:-:S07]  /*0900*/  @P1 FFMA R10, R15, R12, R10 ;  /* 0x0000000c0f0a1223 */ /* 0x008fce000000000a */
.L_x_94:
[----:B------:R-:W0:Y:S01]  /*0910*/  LDC.64 R6, c[0x0][0x390] ;  /* 0x0000e400ff067b82 */ /* 0x000e220000000a00 */
[----:B------:R-:W1:Y:S07]  /*0920*/  LDCU UR4, c[0x0][0x3a8] ;  /* 0x00007500ff0477ac */ /* 0x000e6e0008000800 */
[----:B------:R-:W2:Y:S01]  /*0930*/  LDC.64 R8, c[0x0][0x398] ;  /* 0x0000e600ff087b82 */ /* 0x000ea20000000a00 */
[----:B0-----:R-:W-:-:S06]  /*0940*/  IMAD.WIDE.U32 R6, R5, 0x4, R6 ;  /* 0x0000000405067825 */ /* 0x001fcc00078e0006 */
[----:B------:R-:W3:Y:S01]  /*0950*/  LDG.E.CONSTANT R7, desc[UR8][R6.64] ;  /* 0x0000000806077981 */ /* 0x000ee2000c1e9900 */
[----:B-1----:R-:W-:Y:S01]  /*0960*/  IMAD R11, R0, UR4, R5 ;  /* 0x00000004000b7c24 */ /* 0x002fe2000f8e0205 */
[----:B------:R-:W-:-:S03]  /*0970*/  IADD3 R5, PT, PT, R5, 0x1, RZ ;  /* 0x0000000105057810 */ /* 0x000fc60007ffe0ff */
[----:B--2---:R-:W-:Y:S01]  /*0980*/  IMAD.WIDE R8, R11, 0x4, R8 ;  /* 0x000000040b087825 */ /* 0x004fe200078e0208 */
[----:B------:R-:W-:-:S03]  /*0990*/  ISETP.NE.AND P0, PT, R5, UR4, PT ;  /* 0x0000000405007c0c */ /* 0x000fc6000bf05270 */
[----:B---3--:R-:W-:-:S05]  /*09a0*/  FADD R11, R7, R10 ;  /* 0x0000000a070b7221 */ /* 0x008fca0000000000 */
[----:B------:R0:W-:Y:S05]  /*09b0*/  STG.E desc[UR8][R8.64], R11 ;  /* 0x0000000b08007986 */ /* 0x0001ea000c101908 */
[----:B------:R-:W-:Y:S05]  /*09c0*/  @!P0 EXIT ;  /* 0x000000000000894d */ /* 0x000fea0003800000 */
[----:B------:R-:W-:Y:S05]  /*09d0*/  BRA `(.L_x_96) ;  /* 0xfffffff400d87947 */ /* 0x000fea000383ffff */
.L_x_91:
[C---:B------:R-:W-:Y:S01]  /*09e0*/  ISETP.GE.U32.AND P1, PT, R7.reuse, 0x10, PT ;  /* 0x000000100700780c */ /* 0x040fe20003f26070 */
[----:B------:R-:W-:Y:S01]  /*09f0*/  HFMA2 R6, -RZ, RZ, 0, 0 ;  /* 0x00000000ff067431 */ /* 0x000fe200000001ff */
[----:B------:R-:W-:-:S04]  /*0a00*/  LOP3.LUT R24, R7, 0xf, RZ, 0xc0, !PT ;  /* 0x0000000f07187812 */ /* 0x000fc800078ec0ff */
[----:B------:R-:W-:-:S07]  /*0a10*/  ISETP.NE.AND P0, PT, R24, RZ, PT ;  /* 0x000000ff1800720c */ /* 0x000fce0003f05270 */
[----:B------:R-:W-:Y:S06]  /*0a20*/  @!P1 BRA `(.L_x_97) ;  /* 0x0000000000e89947 */ /* 0x000fec0003800000 */
[----:B------:R-:W-:Y:S02]  /*0a30*/  LOP3.LUT R6, R7, 0x7ffffff0, RZ, 0xc0, !PT ;  /* 0x7ffffff007067812 */ /* 0x000fe400078ec0ff */
[----:B------:R-:W-:-:S07]  /*0a40*/  MOV R9, RZ ;  /* 0x000000ff00097202 */ /* 0x000fce0000000f00 */
.L_x_98:
[----:B---3--:R-:W0:Y:S08]  /*0a50*/  LDC.64 R2, c[0x0][0x390] ;  /* 0x0000e400ff027b82 */ /* 0x008e300000000a00 */
[----:B------:R-:W1:Y:S01]  /*0a60*/  LDC.64 R4, c[0x0][0x398] ;  /* 0x0000e600ff047b82 */ /* 0x000e620000000a00 */
        /* <DEDUP_REMOVED lines=17> */
[----:B------:R-:W-:Y:S01]  /*0b80*/  IMAD R25, R0, R7, R9 ;  /* 0x0000000700197224 */ /* 0x000fe200078e0209 */
[----:B------:R-:W-:-:S03]  /*0b90*/  IADD3 R9, PT, PT, R9, 0x10, RZ ;  /* 0x0000001009097810 */ /* 0x000fc60007ffe0ff */
[----:B-1----:R-:W-:Y:S01]  /*0ba0*/  IMAD.WIDE R4, R25, 0x4, R4 ;  /* 0x0000000419047825 */ /* 0x002fe200078e0204 */
[----:B------:R-:W-:-:S03]  /*0bb0*/  ISETP.NE.AND P1, PT, R9, R6, PT ;  /* 0x000000060900720c */ /* 0x000fc60003f25270 */
[----:B--2---:R-:W-:Y:S01]  /*0bc0*/  FADD R23, RZ, R23 ;  /* 0x00000017ff177221 */ /* 0x004fe20000000000 */
[----:B---3--:R-:W-:-:S04]  /*0bd0*/  FADD R25, RZ, R26 ;  /* 0x0000001aff197221 */ /* 0x008fc80000000000 */
[----:B------:R1:W-:Y:S01]  /*0be0*/  STG.E desc[UR8][R4.64], R23 ;  /* 0x0000001704007986 */ /* 0x0003e2000c101908 */
[----:B----4-:R-:W-:-:S03]  /*0bf0*/  FADD R21, RZ, R21 ;  /* 0x00000015ff157221 */ /* 0x010fc60000000000 */
[----:B------:R-:W-:Y:S01]  /*0c00*/  STG.E desc[UR8][R4.64+0x4], R25 ;  /* 0x0000041904007986 */ /* 0x000fe2000c101908 */
[----:B-----5:R-:W-:-:S03]  /*0c10*/  FADD R27, RZ, R20 ;  /* 0x00000014ff1b7221 */ /* 0x020fc60000000000 */
[----:B------:R-:W-:Y:S01]  /*0c20*/  STG.E desc[UR8][R4.64+0x8], R21 ;  /* 0x0000081504007986 */ /* 0x000fe2000c101908 */
[----:B------:R-:W-:-:S03]  /*0c30*/  FADD R19, RZ, R19 ;  /* 0x00000013ff137221 */ /* 0x000fc60000000000 */
[----:B------:R-:W-:Y:S01]  /*0c40*/  STG.E desc[UR8][R4.64+0xc], R27 ;  /* 0x00000c1b04007986 */ /* 0x000fe2000c101908 */
[----:B------:R-:W-:-:S03]  /*0c50*/  FADD R29, RZ, R18 ;  /* 0x00000012ff1d7221 */ /* 0x000fc60000000000 */
[----:B------:R2:W-:Y:S01]  /*0c60*/  STG.E desc[UR8][R4.64+0x10], R19 ;  /* 0x0000101304007986 */ /* 0x0005e2000c101908 */
[----:B------:R-:W-:-:S03]  /*0c70*/  FADD R17, RZ, R17 ;  /* 0x00000011ff117221 */ /* 0x000fc60000000000 */
[----:B------:R3:W-:Y:S01]  /*0c80*/  STG.E desc[UR8][R4.64+0x14], R29 ;  /* 0x0000141d04007986 */ /* 0x0007e2000c101908 */
[----:B------:R-:W-:-:S03]  /*0c90*/  FADD R13, RZ, R13 ;  /* 0x0000000dff0d7221 */ /* 0x000fc60000000000 */
[----:B------:R3:W-:Y:S01]  /*0ca0*/  STG.E desc[UR8][R4.64+0x18], R17 ;  /* 0x0000181104007986 */ /* 0x0007e2000c101908 */
[----:B0-----:R-:W-:-:S03]  /*0cb0*/  FADD R3, RZ, R16 ;  /* 0x00000010ff037221 */ /* 0x001fc60000000000 */
[----:B------:R3:W-:Y:S01]  /*0cc0*/  STG.E desc[UR8][R4.64+0x1c], R13 ;  /* 0x00001c0d04007986 */ /* 0x0007e2000c101908 */
[----:B------:R-:W-:-:S03]  /*0cd0*/  FADD R15, RZ, R15 ;  /* 0x0000000fff0f7221 */ /* 0x000fc60000000000 */
[----:B------:R3:W-:Y:S01]  /*0ce0*/  STG.E desc[UR8][R4.64+0x20], R3 ;  /* 0x0000200304007986 */ /* 0x0007e2000c101908 */
[----:B-1----:R-:W-:-:S03]  /*0cf0*/  FADD R23, RZ, R14 ;  /* 0x0000000eff177221 */ /* 0x002fc60000000000 */
[----:B------:R3:W-:Y:S01]  /*0d00*/  STG.E desc[UR8][R4.64+0x24], R15 ;  /* 0x0000240f04007986 */ /* 0x0007e2000c101908 */
[----:B--2---:R-:W-:-:S03]  /*0d10*/  FADD R19, RZ, R12 ;  /* 0x0000000cff137221 */ /* 0x004fc60000000000 */
        /* <DEDUP_REMOVED lines=10> */
[----:B------:R-:W-:Y:S05]  /*0dc0*/  @P1 BRA `(.L_x_98) ;  /* 0xfffffffc00201947 */ /* 0x000fea000383ffff */
.L_x_97:
[----:B------:R-:W-:Y:S05]  /*0dd0*/  @!P0 EXIT ;  /* 0x000000000000894d */ /* 0x000fea0003800000 */
[----:B------:R-:W-:Y:S02]  /*0de0*/  ISETP.GE.U32.AND P0, PT, R24, 0x8, PT ;  /* 0x000000081800780c */ /* 0x000fe40003f06070 */
[----:B---3--:R-:W-:-:S04]  /*0df0*/  LOP3.LUT R21, R7, 0x7, RZ, 0xc0, !PT ;  /* 0x0000000707157812 */ /* 0x008fc800078ec0ff */
[----:B------:R-:W-:-:S07]  /*0e00*/  ISETP.NE.AND P1, PT, R21, RZ, PT ;  /* 0x000000ff1500720c */ /* 0x000fce0003f25270 */
[----:B------:R-:W-:Y:S06]  /*0e10*/  @!P0 BRA `(.L_x_99) ;  /* 0x0000000000788947 */ /* 0x000fec0003800000 */
[----:B------:R-:W0:Y:S08]  /*0e20*/  LDC.64 R4, c[0x0][0x390] ;  /* 0x0000e400ff047b82 */ /* 0x000e300000000a00 */
        /* <DEDUP_REMOVED lines=10> */
[----:B------:R-:W-:Y:S01]  /*0ed0*/  IMAD R9, R0, R7, R6 ;  /* 0x0000000700097224 */ /* 0x000fe200078e0206 */
[----:B------:R-:W-:-:S03]  /*0ee0*/  IADD3 R6, PT, PT, R6, 0x8, RZ ;  /* 0x0000000806067810 */ /* 0x000fc60007ffe0ff */
[----:B-1----:R-:W-:-:S04]  /*0ef0*/  IMAD.WIDE R2, R9, 0x4, R2 ;  /* 0x0000000409027825 */ /* 0x002fc800078e0202 */
[----:B--2---:R-:W-:Y:S01]  /*0f00*/  FADD R9, RZ, R8 ;  /* 0x00000008ff097221 */ /* 0x004fe20000000000 */
[----:B---3--:R-:W-:-:S04]  /*0f10*/  FADD R11, RZ, R10 ;  /* 0x0000000aff0b7221 */ /* 0x008fc80000000000 */
[----:B------:R1:W-:Y:S01]  /*0f20*/  STG.E desc[UR8][R2.64], R9 ;  /* 0x0000000902007986 */ /* 0x0003e2000c101908 */
[----:B----4-:R-:W-:-:S03]  /*0f30*/  FADD R13, RZ, R12 ;  /* 0x0000000cff0d7221 */ /* 0x010fc60000000000 */
[----:B------:R1:W-:Y:S01]  /*0f40*/  STG.E desc[UR8][R2.64+0x4], R11 ;  /* 0x0000040b02007986 */ /* 0x0003e2000c101908 */
[----:B-----5:R-:W-:-:S03]  /*0f50*/  FADD R15, RZ, R14 ;  /* 0x0000000eff0f7221 */ /* 0x020fc60000000000 */
[----:B------:R1:W-:Y:S01]  /*0f60*/  STG.E desc[UR8][R2.64+0x8], R13 ;  /* 0x0000080d02007986 */ /* 0x0003e2000c101908 */
[----:B0-----:R-:W-:-:S03]  /*0f70*/  FADD R5, RZ, R16 ;  /* 0x00000010ff057221 */ /* 0x001fc60000000000 */
[----:B------:R1:W-:Y:S01]  /*0f80*/  STG.E desc[UR8][R2.64+0xc], R15 ;  /* 0x00000c0f02007986 */ /* 0x0003e2000c101908 */
[----:B------:R-:W-:-:S03]  /*0f90*/  FADD R17, RZ, R17 ;  /* 0x00000011ff117221 */ /* 0x000fc60000000000 */
[----:B------:R1:W-:Y:S01]  /*0fa0*/  STG.E desc[UR8][R2.64+0x10], R5 ;  /* 0x0000100502007986 */ /* 0x0003e2000c101908 */
[----:B------:R-:W-:-:S03]  /*0fb0*/  FADD R19, RZ, R18 ;  /* 0x00000012ff137221 */ /* 0x000fc60000000000 */
[----:B------:R1:W-:Y:S01]  /*0fc0*/  STG.E desc[UR8][R2.64+0x14], R17 ;  /* 0x0000141102007986 */ /* 0x0003e2000c101908 */
[----:B------:R-:W-:-:S03]  /*0fd0*/  FADD R23, RZ, R20 ;  /* 0x00000014ff177221 */ /* 0x000fc60000000000 */
[----:B------:R1:W-:Y:S04]  /*0fe0*/  STG.E desc[UR8][R2.64+0x18], R19 ;  /* 0x0000181302007986 */ /* 0x0003e8000c101908 */
[----:B------:R1:W-:Y:S02]  /*0ff0*/  STG.E desc[UR8][R2.64+0x1c], R23 ;  /* 0x00001c1702007986 */ /* 0x0003e4000c101908 */
.L_x_99:
[----:B------:R-:W-:Y:S05]  /*1000*/  @!P1 EXIT ;  /* 0x000000000000994d */ /* 0x000fea0003800000 */
[----:B------:R-:W-:Y:S02]  /*1010*/  ISETP.GE.U32.AND P0, PT, R21, 0x4, PT ;  /* 0x000000041500780c */ /* 0x000fe40003f06070 */
[----:B------:R-:W-:-:S04]  /*1020*/  LOP3.LUT R12, R7, 0x3, RZ, 0xc0, !PT ;  /* 0x00000003070c7812 */ /* 0x000fc800078ec0ff */
[----:B------:R-:W-:-:S07]  /*1030*/  ISETP.NE.AND P1, PT, R12, RZ, PT ;  /* 0x000000ff0c00720c */ /* 0x000fce0003f25270 */
[----:B------:R-:W-:Y:S06]  /*1040*/  @!P0 BRA `(.L_x_100) ;  /* 0x0000000000488947 */ /* 0x000fec0003800000 */
[----:B-1----:R-:W0:Y:S08]  /*1050*/  LDC.64 R2, c[0x0][0x390] ;  /* 0x0000e400ff027b82 */ /* 0x002e300000000a00 */
[----:B------:R-:W1:Y:S01]  /*1060*/  LDC.64 R4, c[0x0][0x398] ;  /* 0x0000e600ff047b82 */ /* 0x000e620000000a00 */
[----:B0-----:R-:W-:-:S05]  /*1070*/  IMAD.WIDE.U32 R2, R6, 0x4, R2 ;  /* 0x0000000406027825 */ /* 0x001fca00078e0002 */
[----:B------:R-:W2:Y:S04]  /*1080*/  LDG.E.CONSTANT R8, desc[UR8][R2.64] ;  /* 0x0000000802087981 */ /* 0x000ea8000c1e9900 */
[----:B------:R-:W3:Y:S04]  /*1090*/  LDG.E.CONSTANT R10, desc[UR8][R2.64+0x4] ;  /* 0x00000408020a7981 */ /* 0x000ee8000c1e9900 */
[----:B------:R-:W4:Y:S04]  /*10a0*/  LDG.E.CONSTANT R13, desc[UR8][R2.64+0x8] ;  /* 0x00000808020d7981 */ /* 0x000f28000c1e9900 */
[----:B------:R-:W5:Y:S01]  /*10b0*/  LDG.E.CONSTANT R14, desc[UR8][R2.64+0xc] ;  /* 0x00000c08020e7981 */ /* 0x000f62000c1e9900 */
        /* <DEDUP_REMOVED lines=11> */
.L_x_100:
[----:B------:R-:W-:Y:S05]  /*1170*/  @!P1 EXIT ;  /* 0x000000000000994d */ /* 0x000fea0003800000 */
[----:B01----:R-:W0:Y:S01]  /*1180*/  LDC.64 R8, c[0x0][0x390] ;  /* 0x0000e400ff087b82 */ /* 0x003e220000000a00 */
[----:B------:R-:W-:-:S07]  /*1190*/  UMOV UR4, URZ ;  /* 0x000000ff00047c82 */ /* 0x000fce0008000000 */
[----:B------:R-:W1:Y:S02]  /*11a0*/  LDC.64 R10, c[0x0][0x398] ;  /* 0x0000e600ff0a7b82 */ /* 0x000e640000000a00 */
.L_x_101:
[----:B0-----:R-:W-:-:S06]  /*11b0*/  IMAD.WIDE.U32 R2, R6, 0x4, R8 ;  /* 0x0000000406027825 */ /* 0x001fcc00078e0008 */
[----:B--2---:R-:W2:Y:S01]  /*11c0*/  LDG.E.CONSTANT R2, desc[UR8][R2.64] ;  /* 0x0000000802027981 */ /* 0x004ea2000c1e9900 */
[----:B------:R-:W-:Y:S01]  /*11d0*/  UIADD3 UR4, UPT, UPT, UR4, 0x1, URZ ;  /* 0x0000000104047890 */ /* 0x000fe2000fffe0ff */
[----:B------:R-:W-:Y:S01]  /*11e0*/  IMAD R5, R0, R7, R6 ;  /* 0x0000000700057224 */ /* 0x000fe200078e0206 */
[----:B------:R-:W-:-:S03]  /*11f0*/  IADD3 R6, PT, PT, R6, 0x1, RZ ;  /* 0x0000000106067810 */ /* 0x000fc60007ffe0ff */
[----:B-1----:R-:W-:Y:S01]  /*1200*/  IMAD.WIDE R4, R5, 0x4, R10 ;  /* 0x0000000405047825 */ /* 0x002fe200078e020a */
[----:B------:R-:W-:-:S03]  /*1210*/  ISETP.NE.AND P0, PT, R12, UR4, PT ;  /* 0x000000040c007c0c */ /* 0x000fc6000bf05270 */
[----:B--2---:R-:W-:-:S05]  /*1220*/  FADD R13, RZ, R2 ;  /* 0x00000002ff0d7221 */ /* 0x004fca0000000000 */
[----:B------:R2:W-:Y:S05]  /*1230*/  STG.E desc[UR8][R4.64], R13 ;  /* 0x0000000d04007986 */ /* 0x0005ea000c101908 */
[----:B------:R-:W-:Y:S05]  /*1240*/  @P0 BRA `(.L_x_101) ;  /* 0xfffffffc00d80947 */ /* 0x000fea000383ffff */
[----:B------:R-:W-:Y:S05]  /*1250*/  EXIT ;  /* 0x000000000000794d */ /* 0x000fea0003800000 */
.L_x_102:
        /* <DEDUP_REMOVED lines=10> */
.L_x_110:


//--------------------- .nv.shared.reserved.0     --------------------------
	.section	.nv.shared.reserved.0,"aw",@nobits
	.weak		__nv_reservedSMEM_offset_0_alias
	.size		__nv_reservedSMEM_offset_0_alias, 0, 64
	.other		__nv_reservedSMEM_offset_0_alias,@"STO_CUDA_RESERVED_SHARED STV_DEFAULT"
__nv_reservedSMEM_offset_0_alias:
	.zero		0
	.zero		64


//--------------------- .nv.constant0._Z22combine_outputs_kernelPKfPKiS2_S2_S0_Pfii --------------------------
	.section	.nv.constant0._Z22combine_outputs_kernelPKfPKiS2_S2_S0_Pfii,"a",@progbits
	.sectionflags	@""
	.align	4
.nv.constant0._Z22combine_outputs_kernelPKfPKiS2_S2_S0_Pfii:
	.zero		952


//--------------------- .nv.constant0._Z25expert_mlp_forward_kernelPKfPfS0_S0_S0_S0_PKiiiii --------------------------
	.section	.nv.constant0._Z25expert_mlp_forward_kernelPKfPfS0_S0_S0_S0_PKiiiii,"a",@progbits
	.sectionflags	@""
	.align	4
.nv.constant0._Z25expert_mlp_forward_kernelPKfPfS0_S0_S0_S0_PKiiiii:
	.zero		968


//--------------------- .nv.constant0._Z22dispatch_tokens_kernelPKfPKiS2_S2_Pfii --------------------------
	.section	.nv.constant0._Z22dispatch_tokens_kernelPKfPKiS2_S2_Pfii,"a",@progbits
	.sectionflags	@""
	.align	4
.nv.constant0._Z22dispatch_tokens_kernelPKfPKiS2_S2_Pfii:
	.zero		944


//--------------------- .nv.constant0._Z23assign_positions_kernelPKiPiS1_i --------------------------
	.section	.nv.constant0._Z23assign_positions_kernelPKiPiS1_i,"a",@progbits
	.sectionflags	@""
	.align	4
.nv.constant0._Z23assign_positions_kernelPKiPiS1_i:
	.zero		924


//--------------------- .nv.constant0._Z31count_expert_assignments_kernelPKiPii --------------------------
	.section	.nv.constant0._Z31count_expert_assignments_kernelPKiPii,"a",@progbits
	.sectionflags	@""
	.align	4
.nv.constant0._Z31count_expert_assignments_kernelPKiPii:
	.zero		916


//--------------------- .nv.constant0._Z19softmax_top1_kernelPKfPiPfii --------------------------
	.section	.nv.constant0._Z19softmax_top1_kernelPKfPiPfii,"a",@progbits
	.sectionflags	@""
	.align	4
.nv.constant0._Z19softmax_top1_kernelPKfPiPfii:
	.zero		928


//--------------------- .nv.constant0._Z26compute_gate_logits_kernelPKfS0_S0_Pfiii --------------------------
	.section	.nv.constant0._Z26compute_gate_logits_kernelPKfS0_S0_Pfiii,"a",@progbits
	.sectionflags	@""
	.align	4
.nv.constant0._Z26compute_gate_logits_kernelPKfS0_S0_Pfiii:
	.zero		940


//--------------------- SYMBOLS --------------------------

	.type		.nv.reservedSmem.offset0,@object
	.size		.nv.reservedSmem.offset0,0x4
